//
// Generated by NVIDIA NVVM Compiler
//
// Compiler Build ID: CL-36424714
// Cuda compilation tools, release 13.0, V13.0.88
// Based on NVVM 20.0.0
//

.version 9.0
.target sm_100
.address_size 64

	// .globl	applyKernels
.global .align 4 .b8 __cudart_i2opi_f[24] = {65, 144, 67, 60, 153, 149, 98, 219, 192, 221, 52, 245, 209, 87, 39, 252, 41, 21, 68, 78, 110, 131, 249, 162};

.visible .entry applyKernels(
	.param .u64 .ptr .align 1 applyKernels_param_0,
	.param .u64 .ptr .align 1 applyKernels_param_1,
	.param .u64 .ptr .align 1 applyKernels_param_2,
	.param .u64 .ptr .align 1 applyKernels_param_3,
	.param .u64 .ptr .align 1 applyKernels_param_4,
	.param .u64 .ptr .align 1 applyKernels_param_5,
	.param .u64 .ptr .align 1 applyKernels_param_6,
	.param .u64 .ptr .align 1 applyKernels_param_7,
	.param .u32 applyKernels_param_8,
	.param .u32 applyKernels_param_9,
	.param .u32 applyKernels_param_10,
	.param .u32 applyKernels_param_11,
	.param .u32 applyKernels_param_12,
	.param .u32 applyKernels_param_13,
	.param .u32 applyKernels_param_14
)
{
	.local .align 4 .b8 	__local_depot0[28];
	.reg .b64 	%SP;
	.reg .b64 	%SPL;
	.reg .pred 	%p<158>;
	.reg .b32 	%r<232>;
	.reg .b32 	%f<186>;
	.reg .b64 	%rd<99>;
	.reg .b64 	%fd<10>;

	mov.u64 	%SPL, __local_depot0;
	ld.param.u64 	%rd23, [applyKernels_param_0];
	ld.param.u64 	%rd17, [applyKernels_param_1];
	ld.param.u64 	%rd24, [applyKernels_param_2];
	ld.param.u64 	%rd21, [applyKernels_param_6];
	ld.param.u64 	%rd22, [applyKernels_param_7];
	ld.param.u32 	%r86, [applyKernels_param_8];
	ld.param.u32 	%r87, [applyKernels_param_9];
	ld.param.u32 	%r88, [applyKernels_param_10];
	ld.param.u32 	%r89, [applyKernels_param_11];
	ld.param.u32 	%r90, [applyKernels_param_12];
	ld.param.u32 	%r92, [applyKernels_param_14];
	cvta.to.global.u64 	%rd1, %rd23;
	cvta.to.global.u64 	%rd2, %rd24;
	add.u64 	%rd3, %SPL, 0;
	add.u64 	%rd4, %SPL, 0;
	mov.u32 	%r93, %tid.x;
	mov.u32 	%r94, %ctaid.x;
	mov.u32 	%r95, %ntid.x;
	mad.lo.s32 	%r216, %r94, %r95, %r93;
	setp.ge.s32 	%p1, %r216, %r92;
	@%p1 bra 	$L__BB0_64;
	shr.u32 	%r96, %r86, 31;
	add.s32 	%r97, %r86, %r96;
	shr.s32 	%r98, %r97, 1;
	neg.s32 	%r2, %r98;
	mul.lo.s32 	%r3, %r86, %r86;
	setp.lt.s32 	%p2, %r87, 1;
	mul.lo.s32 	%r4, %r88, %r87;
	@%p2 bra 	$L__BB0_64;
	max.u32 	%r99, %r3, 1;
	and.b32  	%r5, %r99, 1;
	and.b32  	%r6, %r99, -4;
	cvta.to.global.u64 	%rd5, %rd22;
	cvta.to.global.u64 	%rd6, %rd17;
	cvta.to.global.u64 	%rd7, %rd21;
	cvt.rn.f64.s32 	%fd2, %r87;
	mov.f64 	%fd3, 0d400921FB54524550;
	div.rn.f64 	%fd1, %fd3, %fd2;
	cvt.rn.f32.s32 	%f1, %r88;
	cvt.rn.f32.u32 	%f89, %r3;
	mov.u64 	%rd81, __cudart_i2opi_f;
$L__BB0_3:
	setp.eq.s32 	%p3, %r86, 0;
	shl.b32 	%r100, %r216, 1;
	mul.wide.s32 	%rd27, %r100, 4;
	add.s64 	%rd28, %rd5, %rd27;
	ld.global.u32 	%r8, [%rd28];
	ld.global.u32 	%r9, [%rd28+4];
	mov.f32 	%f180, 0f00000000;
	@%p3 bra 	$L__BB0_4;
	bra.uni 	$L__BB0_67;
$L__BB0_4:
	ld.param.u64 	%rd94, [applyKernels_param_3];
	div.rn.f32 	%f16, %f180, %f89;
	add.s32 	%r23, %r8, %r2;
	add.s32 	%r24, %r9, %r2;
	cvta.to.global.u64 	%rd43, %rd94;
	mul.wide.s32 	%rd44, %r216, 4;
	add.s64 	%rd8, %rd43, %rd44;
	mov.b32 	%r218, 0;
	add.s64 	%rd93, %rd7, %rd44;
$L__BB0_5:
	setp.eq.s32 	%p71, %r86, 0;
	mov.f32 	%f171, 0f00000000;
	mov.f32 	%f172, %f171;
	@%p71 bra 	$L__BB0_6;
	bra.uni 	$L__BB0_65;
$L__BB0_6:
	add.s32 	%r171, %r218, %r4;
	mul.wide.s32 	%rd63, %r171, 4;
	add.s64 	%rd64, %rd6, %rd63;
	ld.global.f32 	%f115, [%rd64];
	mul.f32 	%f116, %f172, %f115;
	sqrt.rn.f32 	%f117, %f116;
	div.rn.f32 	%f37, %f171, %f117;
	ld.global.f32 	%f118, [%rd8];
	setp.leu.f32 	%p139, %f37, %f118;
	@%p139 bra 	$L__BB0_62;
	ld.param.u64 	%rd95, [applyKernels_param_4];
	st.global.f32 	[%rd8], %f37;
	cvta.to.global.u64 	%rd65, %rd95;
	add.s64 	%rd67, %rd65, %rd44;
	st.global.f32 	[%rd67], %f1;
	cvt.rn.f64.u32 	%fd4, %r218;
	mul.f64 	%fd5, %fd1, %fd4;
	cvt.rn.f32.f64 	%f38, %fd5;
	mul.f32 	%f119, %f38, 0f3F22F983;
	cvt.rni.s32.f32 	%r227, %f119;
	cvt.rn.f32.s32 	%f120, %r227;
	fma.rn.f32 	%f121, %f120, 0fBFC90FDA, %f38;
	fma.rn.f32 	%f122, %f120, 0fB3A22168, %f121;
	fma.rn.f32 	%f170, %f120, 0fA7C234C5, %f122;
	abs.f32 	%f40, %f38;
	setp.ltu.f32 	%p140, %f40, 0f47CE4780;
	mov.u32 	%r223, %r227;
	mov.f32 	%f169, %f170;
	@%p140 bra 	$L__BB0_53;
	setp.eq.f32 	%p141, %f40, 0f7F800000;
	@%p141 bra 	$L__BB0_52;
	mov.b32 	%r37, %f38;
	shl.b32 	%r173, %r37, 8;
	or.b32  	%r38, %r173, -2147483648;
	mov.b64 	%rd97, 0;
	mov.b32 	%r220, 0;
$L__BB0_10:
	.pragma "nounroll";
	mul.wide.u32 	%rd69, %r220, 4;
	mov.u64 	%rd70, __cudart_i2opi_f;
	add.s64 	%rd71, %rd70, %rd69;
	ld.global.nc.u32 	%r174, [%rd71];
	mad.wide.u32 	%rd72, %r174, %r38, %rd97;
	shr.u64 	%rd97, %rd72, 32;
	add.s64 	%rd73, %rd4, %rd69;
	st.local.u32 	[%rd73], %rd72;
	add.s32 	%r220, %r220, 1;
	setp.ne.s32 	%p142, %r220, 6;
	@%p142 bra 	$L__BB0_10;
	shr.u32 	%r175, %r37, 23;
	st.local.u32 	[%rd4+24], %rd97;
	and.b32  	%r41, %r175, 31;
	and.b32  	%r176, %r175, 224;
	add.s32 	%r177, %r176, -128;
	shr.u32 	%r178, %r177, 5;
	mul.wide.u32 	%rd74, %r178, 4;
	sub.s64 	%rd12, %rd4, %rd74;
	ld.local.u32 	%r221, [%rd12+24];
	ld.local.u32 	%r222, [%rd12+20];
	setp.eq.s32 	%p143, %r41, 0;
	@%p143 bra 	$L__BB0_13;
	shf.l.wrap.b32 	%r221, %r222, %r221, %r41;
	ld.local.u32 	%r179, [%rd12+16];
	shf.l.wrap.b32 	%r222, %r179, %r222, %r41;
$L__BB0_13:
	shr.u32 	%r180, %r221, 30;
	shf.l.wrap.b32 	%r181, %r222, %r221, 2;
	shl.b32 	%r182, %r222, 2;
	shr.u32 	%r183, %r181, 31;
	add.s32 	%r184, %r183, %r180;
	neg.s32 	%r185, %r184;
	setp.lt.s32 	%p144, %r37, 0;
	selp.b32 	%r223, %r185, %r184, %p144;
	xor.b32  	%r186, %r181, %r37;
	shr.s32 	%r187, %r181, 31;
	xor.b32  	%r188, %r187, %r181;
	xor.b32  	%r189, %r187, %r182;
	cvt.u64.u32 	%rd75, %r188;
	shl.b64 	%rd76, %rd75, 32;
	cvt.u64.u32 	%rd77, %r189;
	or.b64  	%rd78, %rd76, %rd77;
	cvt.rn.f64.s64 	%fd6, %rd78;
	mul.f64 	%fd7, %fd6, 0d3BF921FB54442D19;
	cvt.rn.f32.f64 	%f123, %fd7;
	neg.f32 	%f124, %f123;
	setp.lt.s32 	%p145, %r186, 0;
	selp.f32 	%f169, %f124, %f123, %p145;
	bra.uni 	$L__BB0_53;
$L__BB0_14:
	.pragma "nounroll";
	div.s32 	%r103, %r217, %r86;
	mul.lo.s32 	%r104, %r103, %r86;
	sub.s32 	%r105, %r217, %r104;
	add.s32 	%r11, %r75, %r105;
	add.s32 	%r12, %r76, %r103;
	setp.gt.s32 	%p5, %r11, -1;
	setp.lt.s32 	%p6, %r11, %r89;
	and.pred  	%p7, %p5, %p6;
	setp.gt.s32 	%p8, %r12, -1;
	setp.lt.s32 	%p9, %r12, %r90;
	and.pred  	%p10, %p8, %p9;
	and.pred  	%p12, %p7, %p10;
	mov.f32 	%f156, 0f00000000;
	not.pred 	%p13, %p12;
	@%p13 bra 	$L__BB0_16;
	mad.lo.s32 	%r106, %r12, %r89, %r11;
	mul.wide.s32 	%rd29, %r106, 4;
	add.s64 	%rd30, %rd2, %rd29;
	ld.global.f32 	%f156, [%rd30];
$L__BB0_16:
	add.f32 	%f5, %f180, %f156;
	add.s32 	%r13, %r217, 1;
	div.s32 	%r107, %r13, %r86;
	mul.lo.s32 	%r108, %r107, %r86;
	sub.s32 	%r109, %r13, %r108;
	add.s32 	%r14, %r75, %r109;
	add.s32 	%r15, %r76, %r107;
	setp.gt.s32 	%p14, %r14, -1;
	setp.lt.s32 	%p15, %r14, %r89;
	and.pred  	%p16, %p14, %p15;
	setp.gt.s32 	%p17, %r15, -1;
	setp.lt.s32 	%p18, %r15, %r90;
	and.pred  	%p19, %p17, %p18;
	and.pred  	%p21, %p16, %p19;
	mov.f32 	%f157, 0f00000000;
	not.pred 	%p22, %p21;
	@%p22 bra 	$L__BB0_18;
	mad.lo.s32 	%r110, %r15, %r89, %r14;
	mul.wide.s32 	%rd31, %r110, 4;
	add.s64 	%rd32, %rd2, %rd31;
	ld.global.f32 	%f157, [%rd32];
$L__BB0_18:
	add.f32 	%f8, %f5, %f157;
	add.s32 	%r16, %r13, 1;
	div.s32 	%r111, %r16, %r86;
	mul.lo.s32 	%r112, %r111, %r86;
	sub.s32 	%r113, %r16, %r112;
	add.s32 	%r17, %r75, %r113;
	add.s32 	%r18, %r76, %r111;
	setp.gt.s32 	%p23, %r17, -1;
	setp.lt.s32 	%p24, %r17, %r89;
	and.pred  	%p25, %p23, %p24;
	setp.gt.s32 	%p26, %r18, -1;
	setp.lt.s32 	%p27, %r18, %r90;
	and.pred  	%p28, %p26, %p27;
	and.pred  	%p30, %p25, %p28;
	mov.f32 	%f158, 0f00000000;
	not.pred 	%p31, %p30;
	@%p31 bra 	$L__BB0_20;
	mad.lo.s32 	%r114, %r18, %r89, %r17;
	mul.wide.s32 	%rd33, %r114, 4;
	add.s64 	%rd34, %rd2, %rd33;
	ld.global.f32 	%f158, [%rd34];
$L__BB0_20:
	add.f32 	%f11, %f8, %f158;
	add.s32 	%r19, %r16, 1;
	div.s32 	%r115, %r19, %r86;
	mul.lo.s32 	%r116, %r115, %r86;
	sub.s32 	%r117, %r19, %r116;
	add.s32 	%r20, %r75, %r117;
	add.s32 	%r21, %r76, %r115;
	setp.gt.s32 	%p32, %r20, -1;
	setp.lt.s32 	%p33, %r20, %r89;
	and.pred  	%p34, %p32, %p33;
	setp.gt.s32 	%p35, %r21, -1;
	setp.lt.s32 	%p36, %r21, %r90;
	and.pred  	%p37, %p35, %p36;
	and.pred  	%p39, %p34, %p37;
	mov.f32 	%f159, 0f00000000;
	not.pred 	%p40, %p39;
	@%p40 bra 	$L__BB0_22;
	mad.lo.s32 	%r118, %r21, %r89, %r20;
	mul.wide.s32 	%rd35, %r118, 4;
	add.s64 	%rd36, %rd2, %rd35;
	ld.global.f32 	%f159, [%rd36];
$L__BB0_22:
	add.f32 	%f180, %f11, %f159;
	add.s32 	%r217, %r19, 1;
	setp.eq.s32 	%p41, %r217, %r6;
	mov.u32 	%r231, %r6;
	@%p41 bra 	$L__BB0_23;
	bra.uni 	$L__BB0_14;
$L__BB0_23:
	setp.eq.s32 	%p42, %r5, 0;
	@%p42 bra 	$L__BB0_4;
	setp.ne.s32 	%p43, %r5, 0;
	@%p43 bra 	$L__BB0_30;
	div.s32 	%r119, %r231, %r86;
	mul.lo.s32 	%r120, %r119, %r86;
	sub.s32 	%r121, %r231, %r120;
	add.s32 	%r78, %r75, %r121;
	add.s32 	%r79, %r76, %r119;
	setp.gt.s32 	%p44, %r78, -1;
	setp.lt.s32 	%p45, %r78, %r89;
	and.pred  	%p46, %p44, %p45;
	setp.gt.s32 	%p47, %r79, -1;
	setp.lt.s32 	%p48, %r79, %r90;
	and.pred  	%p49, %p47, %p48;
	and.pred  	%p51, %p46, %p49;
	mov.f32 	%f182, 0f00000000;
	not.pred 	%p52, %p51;
	@%p52 bra 	$L__BB0_27;
	mad.lo.s32 	%r122, %r79, %r89, %r78;
	mul.wide.s32 	%rd37, %r122, 4;
	add.s64 	%rd38, %rd2, %rd37;
	ld.global.f32 	%f182, [%rd38];
$L__BB0_27:
	add.f32 	%f70, %f180, %f182;
	add.s32 	%r123, %r231, 1;
	div.s32 	%r124, %r123, %r86;
	mul.lo.s32 	%r125, %r124, %r86;
	sub.s32 	%r126, %r123, %r125;
	add.s32 	%r80, %r75, %r126;
	add.s32 	%r81, %r76, %r124;
	setp.gt.s32 	%p53, %r80, -1;
	setp.lt.s32 	%p54, %r80, %r89;
	and.pred  	%p55, %p53, %p54;
	setp.gt.s32 	%p56, %r81, -1;
	setp.lt.s32 	%p57, %r81, %r90;
	and.pred  	%p58, %p56, %p57;
	and.pred  	%p60, %p55, %p58;
	mov.f32 	%f183, 0f00000000;
	not.pred 	%p61, %p60;
	@%p61 bra 	$L__BB0_29;
	mad.lo.s32 	%r127, %r81, %r89, %r80;
	mul.wide.s32 	%rd39, %r127, 4;
	add.s64 	%rd40, %rd2, %rd39;
	ld.global.f32 	%f183, [%rd40];
$L__BB0_29:
	add.f32 	%f180, %f70, %f183;
	add.s32 	%r231, %r231, 2;
$L__BB0_30:
	div.s32 	%r128, %r231, %r86;
	mul.lo.s32 	%r129, %r128, %r86;
	sub.s32 	%r130, %r231, %r129;
	add.s32 	%r84, %r75, %r130;
	add.s32 	%r85, %r76, %r128;
	setp.gt.s32 	%p62, %r84, -1;
	setp.lt.s32 	%p63, %r84, %r89;
	and.pred  	%p64, %p62, %p63;
	setp.gt.s32 	%p65, %r85, -1;
	setp.lt.s32 	%p66, %r85, %r90;
	and.pred  	%p67, %p65, %p66;
	and.pred  	%p69, %p64, %p67;
	mov.f32 	%f185, 0f00000000;
	not.pred 	%p70, %p69;
	@%p70 bra 	$L__BB0_32;
	mad.lo.s32 	%r131, %r85, %r89, %r84;
	mul.wide.s32 	%rd41, %r131, 4;
	add.s64 	%rd42, %rd2, %rd41;
	ld.global.f32 	%f185, [%rd42];
$L__BB0_32:
	add.f32 	%f180, %f180, %f185;
	bra.uni 	$L__BB0_4;
$L__BB0_33:
	.pragma "nounroll";
	div.s32 	%r136, %r219, %r86;
	mul.lo.s32 	%r137, %r136, %r86;
	sub.s32 	%r138, %r219, %r137;
	add.s32 	%r27, %r23, %r138;
	add.s32 	%r28, %r24, %r136;
	setp.gt.s32 	%p73, %r27, -1;
	setp.lt.s32 	%p74, %r27, %r89;
	and.pred  	%p75, %p73, %p74;
	setp.gt.s32 	%p76, %r28, -1;
	setp.lt.s32 	%p77, %r28, %r90;
	and.pred  	%p78, %p76, %p77;
	and.pred  	%p80, %p75, %p78;
	mov.f32 	%f163, 0f00000000;
	not.pred 	%p81, %p80;
	@%p81 bra 	$L__BB0_35;
	mad.lo.s32 	%r139, %r28, %r89, %r27;
	mul.wide.s32 	%rd45, %r139, 4;
	add.s64 	%rd46, %rd2, %rd45;
	ld.global.f32 	%f163, [%rd46];
$L__BB0_35:
	sub.f32 	%f96, %f163, %f16;
	add.s32 	%r140, %r219, %r64;
	mul.wide.s32 	%rd47, %r140, 4;
	add.s64 	%rd9, %rd1, %rd47;
	ld.global.f32 	%f97, [%rd9];
	fma.rn.f32 	%f21, %f96, %f97, %f171;
	fma.rn.f32 	%f22, %f96, %f96, %f172;
	add.s32 	%r141, %r219, 1;
	div.s32 	%r142, %r141, %r86;
	mul.lo.s32 	%r143, %r142, %r86;
	sub.s32 	%r144, %r141, %r143;
	add.s32 	%r29, %r23, %r144;
	add.s32 	%r30, %r24, %r142;
	setp.gt.s32 	%p82, %r29, -1;
	setp.lt.s32 	%p83, %r29, %r89;
	and.pred  	%p84, %p82, %p83;
	setp.gt.s32 	%p85, %r30, -1;
	setp.lt.s32 	%p86, %r30, %r90;
	and.pred  	%p87, %p85, %p86;
	and.pred  	%p89, %p84, %p87;
	mov.f32 	%f164, 0f00000000;
	not.pred 	%p90, %p89;
	@%p90 bra 	$L__BB0_37;
	mad.lo.s32 	%r145, %r30, %r89, %r29;
	mul.wide.s32 	%rd48, %r145, 4;
	add.s64 	%rd49, %rd2, %rd48;
	ld.global.f32 	%f164, [%rd49];
$L__BB0_37:
	sub.f32 	%f99, %f164, %f16;
	ld.global.f32 	%f100, [%rd9+4];
	fma.rn.f32 	%f25, %f99, %f100, %f21;
	fma.rn.f32 	%f26, %f99, %f99, %f22;
	add.s32 	%r146, %r219, 2;
	div.s32 	%r147, %r146, %r86;
	mul.lo.s32 	%r148, %r147, %r86;
	sub.s32 	%r149, %r146, %r148;
	add.s32 	%r31, %r23, %r149;
	add.s32 	%r32, %r24, %r147;
	setp.gt.s32 	%p91, %r31, -1;
	setp.lt.s32 	%p92, %r31, %r89;
	and.pred  	%p93, %p91, %p92;
	setp.gt.s32 	%p94, %r32, -1;
	setp.lt.s32 	%p95, %r32, %r90;
	and.pred  	%p96, %p94, %p95;
	and.pred  	%p98, %p93, %p96;
	mov.f32 	%f165, 0f00000000;
	not.pred 	%p99, %p98;
	@%p99 bra 	$L__BB0_39;
	mad.lo.s32 	%r150, %r32, %r89, %r31;
	mul.wide.s32 	%rd50, %r150, 4;
	add.s64 	%rd51, %rd2, %rd50;
	ld.global.f32 	%f165, [%rd51];
$L__BB0_39:
	sub.f32 	%f102, %f165, %f16;
	ld.global.f32 	%f103, [%rd9+8];
	fma.rn.f32 	%f29, %f102, %f103, %f25;
	fma.rn.f32 	%f30, %f102, %f102, %f26;
	add.s32 	%r151, %r219, 3;
	div.s32 	%r152, %r151, %r86;
	mul.lo.s32 	%r153, %r152, %r86;
	sub.s32 	%r154, %r151, %r153;
	add.s32 	%r33, %r23, %r154;
	add.s32 	%r34, %r24, %r152;
	setp.gt.s32 	%p100, %r33, -1;
	setp.lt.s32 	%p101, %r33, %r89;
	and.pred  	%p102, %p100, %p101;
	setp.gt.s32 	%p103, %r34, -1;
	setp.lt.s32 	%p104, %r34, %r90;
	and.pred  	%p105, %p103, %p104;
	and.pred  	%p107, %p102, %p105;
	mov.f32 	%f166, 0f00000000;
	not.pred 	%p108, %p107;
	@%p108 bra 	$L__BB0_41;
	mad.lo.s32 	%r155, %r34, %r89, %r33;
	mul.wide.s32 	%rd52, %r155, 4;
	add.s64 	%rd53, %rd2, %rd52;
	ld.global.f32 	%f166, [%rd53];
$L__BB0_41:
	sub.f32 	%f104, %f166, %f16;
	ld.global.f32 	%f105, [%rd9+12];
	fma.rn.f32 	%f171, %f104, %f105, %f29;
	fma.rn.f32 	%f172, %f104, %f104, %f30;
	add.s32 	%r219, %r219, 4;
	setp.eq.s32 	%p109, %r219, %r6;
	mov.u32 	%r229, %r6;
	@%p109 bra 	$L__BB0_42;
	bra.uni 	$L__BB0_33;
$L__BB0_42:
	setp.eq.s32 	%p110, %r5, 0;
	@%p110 bra 	$L__BB0_6;
	setp.ne.s32 	%p111, %r5, 0;
	@%p111 bra 	$L__BB0_49;
	div.s32 	%r156, %r229, %r86;
	mul.lo.s32 	%r157, %r156, %r86;
	sub.s32 	%r158, %r229, %r157;
	add.s32 	%r66, %r23, %r158;
	add.s32 	%r67, %r24, %r156;
	setp.gt.s32 	%p112, %r66, -1;
	setp.lt.s32 	%p113, %r66, %r89;
	and.pred  	%p114, %p112, %p113;
	setp.gt.s32 	%p115, %r67, -1;
	setp.lt.s32 	%p116, %r67, %r90;
	and.pred  	%p117, %p115, %p116;
	and.pred  	%p119, %p114, %p117;
	mov.f32 	%f175, 0f00000000;
	not.pred 	%p120, %p119;
	@%p120 bra 	$L__BB0_46;
	mad.lo.s32 	%r159, %r67, %r89, %r66;
	mul.wide.s32 	%rd54, %r159, 4;
	add.s64 	%rd55, %rd2, %rd54;
	ld.global.f32 	%f175, [%rd55];
$L__BB0_46:
	sub.f32 	%f108, %f175, %f16;
	add.s32 	%r160, %r229, %r64;
	mul.wide.s32 	%rd56, %r160, 4;
	add.s64 	%rd16, %rd1, %rd56;
	ld.global.f32 	%f109, [%rd16];
	fma.rn.f32 	%f54, %f108, %f109, %f171;
	fma.rn.f32 	%f55, %f108, %f108, %f172;
	add.s32 	%r161, %r229, 1;
	div.s32 	%r162, %r161, %r86;
	mul.lo.s32 	%r163, %r162, %r86;
	sub.s32 	%r164, %r161, %r163;
	add.s32 	%r68, %r23, %r164;
	add.s32 	%r69, %r24, %r162;
	setp.gt.s32 	%p121, %r68, -1;
	setp.lt.s32 	%p122, %r68, %r89;
	and.pred  	%p123, %p121, %p122;
	setp.gt.s32 	%p124, %r69, -1;
	setp.lt.s32 	%p125, %r69, %r90;
	and.pred  	%p126, %p124, %p125;
	and.pred  	%p128, %p123, %p126;
	mov.f32 	%f176, 0f00000000;
	not.pred 	%p129, %p128;
	@%p129 bra 	$L__BB0_48;
	mad.lo.s32 	%r165, %r69, %r89, %r68;
	mul.wide.s32 	%rd57, %r165, 4;
	add.s64 	%rd58, %rd2, %rd57;
	ld.global.f32 	%f176, [%rd58];
$L__BB0_48:
	sub.f32 	%f110, %f176, %f16;
	ld.global.f32 	%f111, [%rd16+4];
	fma.rn.f32 	%f171, %f110, %f111, %f54;
	fma.rn.f32 	%f172, %f110, %f110, %f55;
	add.s32 	%r229, %r229, 2;
$L__BB0_49:
	div.s32 	%r166, %r229, %r86;
	mul.lo.s32 	%r167, %r166, %r86;
	sub.s32 	%r168, %r229, %r167;
	add.s32 	%r72, %r23, %r168;
	add.s32 	%r73, %r24, %r166;
	setp.gt.s32 	%p130, %r72, -1;
	setp.lt.s32 	%p131, %r72, %r89;
	and.pred  	%p132, %p130, %p131;
	setp.gt.s32 	%p133, %r73, -1;
	setp.lt.s32 	%p134, %r73, %r90;
	and.pred  	%p135, %p133, %p134;
	and.pred  	%p137, %p132, %p135;
	mov.f32 	%f179, 0f00000000;
	not.pred 	%p138, %p137;
	@%p138 bra 	$L__BB0_51;
	mad.lo.s32 	%r169, %r73, %r89, %r72;
	mul.wide.s32 	%rd59, %r169, 4;
	add.s64 	%rd60, %rd2, %rd59;
	ld.global.f32 	%f179, [%rd60];
$L__BB0_51:
	sub.f32 	%f113, %f179, %f16;
	add.s32 	%r170, %r229, %r64;
	mul.wide.s32 	%rd61, %r170, 4;
	add.s64 	%rd62, %rd1, %rd61;
	ld.global.f32 	%f114, [%rd62];
	fma.rn.f32 	%f171, %f113, %f114, %f171;
	fma.rn.f32 	%f172, %f113, %f113, %f172;
	bra.uni 	$L__BB0_6;
$L__BB0_52:
	mov.f32 	%f125, 0f00000000;
	mul.rn.f32 	%f169, %f38, %f125;
	mov.b32 	%r223, 0;
$L__BB0_53:
	mul.rn.f32 	%f126, %f169, %f169;
	and.b32  	%r191, %r223, 1;
	setp.eq.b32 	%p147, %r191, 1;
	selp.f32 	%f127, 0f3F800000, %f169, %p147;
	fma.rn.f32 	%f128, %f126, %f127, 0f00000000;
	fma.rn.f32 	%f129, %f126, 0f37CBAC00, 0fBAB607ED;
	selp.f32 	%f130, %f129, 0fB94D4153, %p147;
	selp.f32 	%f131, 0f3D2AAABB, 0f3C0885E4, %p147;
	fma.rn.f32 	%f132, %f130, %f126, %f131;
	selp.f32 	%f133, 0fBEFFFFFF, 0fBE2AAAA8, %p147;
	fma.rn.f32 	%f134, %f132, %f126, %f133;
	fma.rn.f32 	%f135, %f134, %f128, %f127;
	and.b32  	%r192, %r223, 2;
	setp.eq.s32 	%p148, %r192, 0;
	mov.f32 	%f136, 0f00000000;
	sub.f32 	%f137, %f136, %f135;
	selp.f32 	%f44, %f135, %f137, %p148;
	@%p140 bra 	$L__BB0_61;
	setp.eq.f32 	%p149, %f40, 0f7F800000;
	@%p149 bra 	$L__BB0_60;
	mov.b32 	%r50, %f38;
	shl.b32 	%r194, %r50, 8;
	or.b32  	%r51, %r194, -2147483648;
	mov.b64 	%rd98, 0;
	mov.b32 	%r224, 0;
$L__BB0_56:
	.pragma "nounroll";
	mul.wide.u32 	%rd80, %r224, 4;
	add.s64 	%rd82, %rd81, %rd80;
	ld.global.nc.u32 	%r195, [%rd82];
	mad.wide.u32 	%rd83, %r195, %r51, %rd98;
	shr.u64 	%rd98, %rd83, 32;
	add.s64 	%rd84, %rd3, %rd80;
	st.local.u32 	[%rd84], %rd83;
	add.s32 	%r224, %r224, 1;
	setp.ne.s32 	%p150, %r224, 6;
	@%p150 bra 	$L__BB0_56;
	shr.u32 	%r196, %r50, 23;
	st.local.u32 	[%rd3+24], %rd98;
	and.b32  	%r54, %r196, 31;
	and.b32  	%r197, %r196, 224;
	add.s32 	%r198, %r197, -128;
	shr.u32 	%r199, %r198, 5;
	mul.wide.u32 	%rd85, %r199, 4;
	sub.s64 	%rd15, %rd3, %rd85;
	ld.local.u32 	%r225, [%rd15+24];
	ld.local.u32 	%r226, [%rd15+20];
	setp.eq.s32 	%p151, %r54, 0;
	@%p151 bra 	$L__BB0_59;
	shf.l.wrap.b32 	%r225, %r226, %r225, %r54;
	ld.local.u32 	%r200, [%rd15+16];
	shf.l.wrap.b32 	%r226, %r200, %r226, %r54;
$L__BB0_59:
	shr.u32 	%r201, %r225, 30;
	shf.l.wrap.b32 	%r202, %r226, %r225, 2;
	shl.b32 	%r203, %r226, 2;
	shr.u32 	%r204, %r202, 31;
	add.s32 	%r205, %r204, %r201;
	neg.s32 	%r206, %r205;
	setp.lt.s32 	%p152, %r50, 0;
	selp.b32 	%r227, %r206, %r205, %p152;
	xor.b32  	%r207, %r202, %r50;
	shr.s32 	%r208, %r202, 31;
	xor.b32  	%r209, %r208, %r202;
	xor.b32  	%r210, %r208, %r203;
	cvt.u64.u32 	%rd86, %r209;
	shl.b64 	%rd87, %rd86, 32;
	cvt.u64.u32 	%rd88, %r210;
	or.b64  	%rd89, %rd87, %rd88;
	cvt.rn.f64.s64 	%fd8, %rd89;
	mul.f64 	%fd9, %fd8, 0d3BF921FB54442D19;
	cvt.rn.f32.f64 	%f138, %fd9;
	neg.f32 	%f139, %f138;
	setp.lt.s32 	%p153, %r207, 0;
	selp.f32 	%f170, %f139, %f138, %p153;
	bra.uni 	$L__BB0_61;
$L__BB0_60:
	mov.f32 	%f140, 0f00000000;
	mul.rn.f32 	%f170, %f38, %f140;
	mov.b32 	%r227, 0;
$L__BB0_61:
	ld.param.u64 	%rd96, [applyKernels_param_5];
	add.s32 	%r212, %r227, 1;
	mul.rn.f32 	%f141, %f170, %f170;
	and.b32  	%r213, %r227, 1;
	setp.eq.b32 	%p154, %r213, 1;
	selp.f32 	%f142, %f170, 0f3F800000, %p154;
	fma.rn.f32 	%f143, %f141, %f142, 0f00000000;
	fma.rn.f32 	%f144, %f141, 0f37CBAC00, 0fBAB607ED;
	selp.f32 	%f145, 0fB94D4153, %f144, %p154;
	selp.f32 	%f146, 0f3C0885E4, 0f3D2AAABB, %p154;
	fma.rn.f32 	%f147, %f145, %f141, %f146;
	selp.f32 	%f148, 0fBE2AAAA8, 0fBEFFFFFF, %p154;
	fma.rn.f32 	%f149, %f147, %f141, %f148;
	fma.rn.f32 	%f150, %f149, %f143, %f142;
	and.b32  	%r214, %r212, 2;
	setp.eq.s32 	%p155, %r214, 0;
	mov.f32 	%f151, 0f00000000;
	sub.f32 	%f152, %f151, %f150;
	selp.f32 	%f153, %f150, %f152, %p155;
	neg.f32 	%f154, %f44;
	cvta.to.global.u64 	%rd90, %rd96;
	add.s64 	%rd92, %rd90, %rd44;
	st.global.f32 	[%rd92], %f154;
	st.global.f32 	[%rd93], %f153;
$L__BB0_62:
	add.s32 	%r218, %r218, 1;
	setp.eq.s32 	%p156, %r218, %r87;
	@%p156 bra 	$L__BB0_63;
	bra.uni 	$L__BB0_5;
$L__BB0_63:
	ld.param.u32 	%r215, [applyKernels_param_13];
	add.s32 	%r216, %r216, %r215;
	setp.lt.s32 	%p157, %r216, %r92;
	@%p157 bra 	$L__BB0_3;
$L__BB0_64:
	ret;
$L__BB0_65:
	setp.lt.u32 	%p72, %r3, 4;
	add.s32 	%r134, %r218, %r4;
	mul.lo.s32 	%r64, %r3, %r134;
	mov.f32 	%f172, 0f00000000;
	mov.b32 	%r229, 0;
	mov.f32 	%f171, %f172;
	@%p72 bra 	$L__BB0_42;
	mov.f32 	%f172, 0f00000000;
	mov.b32 	%r219, 0;
	bra.uni 	$L__BB0_33;
$L__BB0_67:
	setp.lt.u32 	%p4, %r3, 4;
	add.s32 	%r75, %r8, %r2;
	add.s32 	%r76, %r9, %r2;
	mov.f32 	%f180, 0f00000000;
	mov.b32 	%r231, 0;
	@%p4 bra 	$L__BB0_23;
	mov.f32 	%f180, 0f00000000;
	mov.b32 	%r217, 0;
	bra.uni 	$L__BB0_14;

}


// ===== COMPILED SASS (sm_100) =====

	.target	sm_100

	.elftype	@"ET_EXEC"


//--------------------- .note.nv.tkinfo           --------------------------
	.section	.note.nv.tkinfo,"",@"SHT_NOTE"
	.sectionflags	@"SHF_NOTE_NV_TKINFO"
	.tkinfo
        /*0018*/ 	.word	0x00000002
        /*0030*/ 	.string	""
        /*0030*/ 	.string	"ptxas"
        /*0030*/ 	.string	"Cuda compilation tools, release 13.0, V13.0.88"
        /*0030*/ 	.string	"Build cuda_13.0.r13.0/compiler.36424714_0"
        /*0030*/ 	.string	"-arch sm_100 -m 64 "



//--------------------- .note.nv.cuinfo           --------------------------
	.section	.note.nv.cuinfo,"",@"SHT_NOTE"
	.sectionflags	@"SHF_NOTE_NV_CUINFO"
        /*0018*/ 	.short	0x0002
        /*001a*/ 	.short	0x0064
        /*001c*/ 	.short	0x0082
	.zero		2


//--------------------- .nv.info                  --------------------------
	.section	.nv.info,"",@"SHT_CUDA_INFO"
	.align	4


	//----- nvinfo : EIATTR_REGCOUNT
	.align		4
        /*0000*/ 	.byte	0x04, 0x2f
        /*0002*/ 	.short	(.L_2 - .L_1)
	.align		4
.L_1:
        /*0004*/ 	.word	index@(applyKernels)
        /*0008*/ 	.word	0x00000020


	//----- nvinfo : EIATTR_FRAME_SIZE
	.align		4
.L_2:
        /*000c*/ 	.byte	0x04, 0x11
        /*000e*/ 	.short	(.L_4 - .L_3)
	.align		4
.L_3:
        /*0010*/ 	.word	index@($__internal_2_$__cuda_sm3x_div_rn_noftz_f32_slowpath)
        /*0014*/ 	.word	0x00000020


	//----- nvinfo : EIATTR_FRAME_SIZE
	.align		4
.L_4:
        /*0018*/ 	.byte	0x04, 0x11
        /*001a*/ 	.short	(.L_6 - .L_5)
	.align		4
.L_5:
        /*001c*/ 	.word	index@($__internal_1_$__cuda_sm20_sqrt_rn_f32_slowpath)
        /*0020*/ 	.word	0x00000020


	//----- nvinfo : EIATTR_FRAME_SIZE
	.align		4
.L_6:
        /*0024*/ 	.byte	0x04, 0x11
        /*0026*/ 	.short	(.L_8 - .L_7)
	.align		4
.L_7:
        /*0028*/ 	.word	index@($__internal_0_$__cuda_sm20_div_rn_f64_full)
        /*002c*/ 	.word	0x00000020


	//----- nvinfo : EIATTR_FRAME_SIZE
	.align		4
.L_8:
        /*0030*/ 	.byte	0x04, 0x11
        /*0032*/ 	.short	(.L_10 - .L_9)
	.align		4
.L_9:
        /*0034*/ 	.word	index@(applyKernels)
        /*0038*/ 	.word	0x00000020


	//----- nvinfo : EIATTR_MIN_STACK_SIZE
	.align		4
.L_10:
        /*003c*/ 	.byte	0x04, 0x12
        /*003e*/ 	.short	(.L_12 - .L_11)
	.align		4
.L_11:
        /*0040*/ 	.word	index@(applyKernels)
        /*0044*/ 	.word	0x00000020
.L_12:


//--------------------- .nv.compat                --------------------------
	.section	.nv.compat,"",@"SHT_CUDA_COMPAT_INFO"
	.align	4
        /*0000*/ 	.byte	0x02, 0x09, 0x00, 0x00, 0x02, 0x02, 0x01, 0x00, 0x02, 0x05, 0x05, 0x00, 0x03, 0x07, 0x01, 0x01
        /*0010*/ 	.byte	0x02, 0x03, 0x00, 0x00, 0x02, 0x06, 0x01, 0x00, 0x04, 0x0b, 0x08, 0x00, 0x01, 0x00, 0x00, 0x00
        /*0020*/ 	.byte	0x00, 0x00, 0x00, 0x00


//--------------------- .nv.info.applyKernels     --------------------------
	.section	.nv.info.applyKernels,"",@"SHT_CUDA_INFO"
	.sectionflags	@""
	.align	4


	//----- nvinfo : EIATTR_CUDA_API_VERSION
	.align		4
        /*0000*/ 	.byte	0x04, 0x37
        /*0002*/ 	.short	(.L_14 - .L_13)
.L_13:
        /*0004*/ 	.word	0x00000082


	//----- nvinfo : EIATTR_KPARAM_INFO
	.align		4
.L_14:
        /*0008*/ 	.byte	0x04, 0x17
        /*000a*/ 	.short	(.L_16 - .L_15)
.L_15:
        /*000c*/ 	.word	0x00000000
        /*0010*/ 	.short	0x000e
        /*0012*/ 	.short	0x0058
        /*0014*/ 	.byte	0x00, 0xf0, 0x11, 0x00


	//----- nvinfo : EIATTR_KPARAM_INFO
	.align		4
.L_16:
        /*0018*/ 	.byte	0x04, 0x17
        /*001a*/ 	.short	(.L_18 - .L_17)
.L_17:
        /*001c*/ 	.word	0x00000000
        /*0020*/ 	.short	0x000d
        /*0022*/ 	.short	0x0054
        /*0024*/ 	.byte	0x00, 0xf0, 0x11, 0x00


	//----- nvinfo : EIATTR_KPARAM_INFO
	.align		4
.L_18:
        /*0028*/ 	.byte	0x04, 0x17
        /*002a*/ 	.short	(.L_20 - .L_19)
.L_19:
        /*002c*/ 	.word	0x00000000
        /*0030*/ 	.short	0x000c
        /*0032*/ 	.short	0x0050
        /*0034*/ 	.byte	0x00, 0xf0, 0x11, 0x00


	//----- nvinfo : EIATTR_KPARAM_INFO
	.align		4
.L_20:
        /*0038*/ 	.byte	0x04, 0x17
        /*003a*/ 	.short	(.L_22 - .L_21)
.L_21:
        /*003c*/ 	.word	0x00000000
        /*0040*/ 	.short	0x000b
        /*0042*/ 	.short	0x004c
        /*0044*/ 	.byte	0x00, 0xf0, 0x11, 0x00


	//----- nvinfo : EIATTR_KPARAM_INFO
	.align		4
.L_22:
        /*0048*/ 	.byte	0x04, 0x17
        /*004a*/ 	.short	(.L_24 - .L_23)
.L_23:
        /*004c*/ 	.word	0x00000000
        /*0050*/ 	.short	0x000a
        /*0052*/ 	.short	0x0048
        /*0054*/ 	.byte	0x00, 0xf0, 0x11, 0x00


	//----- nvinfo : EIATTR_KPARAM_INFO
	.align		4
.L_24:
        /*0058*/ 	.byte	0x04, 0x17
        /*005a*/ 	.short	(.L_26 - .L_25)
.L_25:
        /*005c*/ 	.word	0x00000000
        /*0060*/ 	.short	0x0009
        /*0062*/ 	.short	0x0044
        /*0064*/ 	.byte	0x00, 0xf0, 0x11, 0x00


	//----- nvinfo : EIATTR_KPARAM_INFO
	.align		4
.L_26:
        /*0068*/ 	.byte	0x04, 0x17
        /*006a*/ 	.short	(.L_28 - .L_27)
.L_27:
        /*006c*/ 	.word	0x00000000
        /*0070*/ 	.short	0x0008
        /*0072*/ 	.short	0x0040
        /*0074*/ 	.byte	0x00, 0xf0, 0x11, 0x00


	//----- nvinfo : EIATTR_KPARAM_INFO
	.align		4
.L_28:
        /*0078*/ 	.byte	0x04, 0x17
        /*007a*/ 	.short	(.L_30 - .L_29)
.L_29:
        /*007c*/ 	.word	0x00000000
        /*0080*/ 	.short	0x0007
        /*0082*/ 	.short	0x0038
        /*0084*/ 	.byte	0x00, 0xf5, 0x21, 0x00


	//----- nvinfo : EIATTR_KPARAM_INFO
	.align		4
.L_30:
        /*0088*/ 	.byte	0x04, 0x17
        /*008a*/ 	.short	(.L_32 - .L_31)
.L_31:
        /*008c*/ 	.word	0x00000000
        /*0090*/ 	.short	0x0006
        /*0092*/ 	.short	0x0030
        /*0094*/ 	.byte	0x00, 0xf5, 0x21, 0x00


	//----- nvinfo : EIATTR_KPARAM_INFO
	.align		4
.L_32:
        /*0098*/ 	.byte	0x04, 0x17
        /*009a*/ 	.short	(.L_34 - .L_33)
.L_33:
        /*009c*/ 	.word	0x00000000
        /*00a0*/ 	.short	0x0005
        /*00a2*/ 	.short	0x0028
        /*00a4*/ 	.byte	0x00, 0xf5, 0x21, 0x00


	//----- nvinfo : EIATTR_KPARAM_INFO
	.align		4
.L_34:
        /*00a8*/ 	.byte	0x04, 0x17
        /*00aa*/ 	.short	(.L_36 - .L_35)
.L_35:
        /*00ac*/ 	.word	0x00000000
        /*00b0*/ 	.short	0x0004
        /*00b2*/ 	.short	0x0020
        /*00b4*/ 	.byte	0x00, 0xf5, 0x21, 0x00


	//----- nvinfo : EIATTR_KPARAM_INFO
	.align		4
.L_36:
        /*00b8*/ 	.byte	0x04, 0x17
        /*00ba*/ 	.short	(.L_38 - .L_37)
.L_37:
        /*00bc*/ 	.word	0x00000000
        /*00c0*/ 	.short	0x0003
        /*00c2*/ 	.short	0x0018
        /*00c4*/ 	.byte	0x00, 0xf5, 0x21, 0x00


	//----- nvinfo : EIATTR_KPARAM_INFO
	.align		4
.L_38:
        /*00c8*/ 	.byte	0x04, 0x17
        /*00ca*/ 	.short	(.L_40 - .L_39)
.L_39:
        /*00cc*/ 	.word	0x00000000
        /*00d0*/ 	.short	0x0002
        /*00d2*/ 	.short	0x0010
        /*00d4*/ 	.byte	0x00, 0xf5, 0x21, 0x00


	//----- nvinfo : EIATTR_KPARAM_INFO
	.align		4
.L_40:
        /*00d8*/ 	.byte	0x04, 0x17
        /*00da*/ 	.short	(.L_42 - .L_41)
.L_41:
        /*00dc*/ 	.word	0x00000000
        /*00e0*/ 	.short	0x0001
        /*00e2*/ 	.short	0x0008
        /*00e4*/ 	.byte	0x00, 0xf5, 0x21, 0x00


	//----- nvinfo : EIATTR_KPARAM_INFO
	.align		4
.L_42:
        /*00e8*/ 	.byte	0x04, 0x17
        /*00ea*/ 	.short	(.L_44 - .L_43)
.L_43:
        /*00ec*/ 	.word	0x00000000
        /*00f0*/ 	.short	0x0000
        /*00f2*/ 	.short	0x0000
        /*00f4*/ 	.byte	0x00, 0xf5, 0x21, 0x00


	//----- nvinfo : EIATTR_SPARSE_MMA_MASK
	.align		4
.L_44:
        /*00f8*/ 	.byte	0x03, 0x50
        /*00fa*/ 	.short	0x0000


	//----- nvinfo : EIATTR_MAXREG_COUNT
	.align		4
        /*00fc*/ 	.byte	0x03, 0x1b
        /*00fe*/ 	.short	0x00ff


	//----- nvinfo : EIATTR_MERCURY_ISA_VERSION
	.align		4
        /*0100*/ 	.byte	0x03, 0x5f
        /*0102*/ 	.short	0x0101


	//----- nvinfo : EIATTR_VRC_CTA_INIT_COUNT
	.align		4
        /*0104*/ 	.byte	0x02, 0x4a
	.zero		1
	.zero		1


	//----- nvinfo : EIATTR_EXIT_INSTR_OFFSETS
	.align		4
        /*0108*/ 	.byte	0x04, 0x1c
        /*010a*/ 	.short	(.L_46 - .L_45)


	//   ....[0]....
.L_45:
        /*010c*/ 	.word	0x00000080


	//   ....[1]....
        /*0110*/ 	.word	0x000000b0


	//   ....[2]....
        /*0114*/ 	.word	0x00003600


	//----- nvinfo : EIATTR_CRS_STACK_SIZE
	.align		4
.L_46:
        /*0118*/ 	.byte	0x04, 0x1e
        /*011a*/ 	.short	(.L_48 - .L_47)
.L_47:
        /*011c*/ 	.word	0x00000000


	//----- nvinfo : EIATTR_CBANK_PARAM_SIZE
	.align		4
.L_48:
        /*0120*/ 	.byte	0x03, 0x19
        /*0122*/ 	.short	0x005c


	//----- nvinfo : EIATTR_PARAM_CBANK
	.align		4
        /*0124*/ 	.byte	0x04, 0x0a
        /*0126*/ 	.short	(.L_50 - .L_49)
	.align		4
.L_49:
        /*0128*/ 	.word	index@(.nv.constant0.applyKernels)
        /*012c*/ 	.short	0x0380
        /*012e*/ 	.short	0x005c


	//----- nvinfo : EIATTR_SW_WAR
	.align		4
.L_50:
        /*0130*/ 	.byte	0x04, 0x36
        /*0132*/ 	.short	(.L_52 - .L_51)
.L_51:
        /*0134*/ 	.word	0x00000008
.L_52:


//--------------------- .nv.callgraph             --------------------------
	.section	.nv.callgraph,"",@"SHT_CUDA_CALLGRAPH"
	.align	4
	.sectionentsize	8
	.align		4
        /*0000*/ 	.word	0x00000000
	.align		4
        /*0004*/ 	.word	0xffffffff
	.align		4
        /*0008*/ 	.word	0x00000000
	.align		4
        /*000c*/ 	.word	0xfffffffe
	.align		4
        /*0010*/ 	.word	0x00000000
	.align		4
        /*0014*/ 	.word	0xfffffffd
	.align		4
        /*0018*/ 	.word	0x00000000
	.align		4
        /*001c*/ 	.word	0xfffffffc


//--------------------- .nv.constant4             --------------------------
	.section	.nv.constant4,"a",@progbits
	.align	8
	.align		8
.nv.constant4:
        /*0000*/ 	.dword	__cudart_i2opi_f


//--------------------- .text.applyKernels        --------------------------
	.section	.text.applyKernels,"ax",@progbits
	.align	128
        .global         applyKernels
        .type           applyKernels,@function
        .size           applyKernels,(.L_x_46 - applyKernels)
        .other          applyKernels,@"STO_CUDA_ENTRY STV_DEFAULT"
applyKernels:
.text.applyKernels:
[----:B------:R-:W0:Y:S01]  /*0000*/  LDC R1, c[0x0][0x37c] ;  /* 0x0000df00ff017b82 */ /* 0x000e220000000800 */
[----:B------:R-:W1:Y:S07]  /*0010*/  S2R R0, SR_TID.X ;  /* 0x0000000000007919 */ /* 0x000e6e0000002100 */
[----:B------:R-:W1:Y:S01]  /*0020*/  S2UR UR4, SR_CTAID.X ;  /* 0x00000000000479c3 */ /* 0x000e620000002500 */
[----:B------:R-:W2:Y:S01]  /*0030*/  LDCU UR5, c[0x0][0x3d8] ;  /* 0x00007b00ff0577ac */ /* 0x000ea20008000800 */
[----:B0-----:R-:W-:-:S06]  /*0040*/  VIADD R1, R1, 0xffffffe0 ;  /* 0xffffffe001017836 */ /* 0x001fcc0000000000 */
[----:B------:R-:W1:Y:S02]  /*0050*/  LDC R3, c[0x0][0x360] ;  /* 0x0000d800ff037b82 */ /* 0x000e640000000800 */
[----:B-1----:R-:W-:-:S05]  /*0060*/  IMAD R0, R3, UR4, R0 ;  /* 0x0000000403007c24 */ /* 0x002fca000f8e0200 */
[----:B--2---:R-:W-:-:S13]  /*0070*/  ISETP.GE.AND P0, PT, R0, UR5, PT ;  /* 0x0000000500007c0c */ /* 0x004fda000bf06270 */
[----:B------:R-:W-:Y:S05]  /*0080*/  @P0 EXIT ;  /* 0x000000000000094d */ /* 0x000fea0003800000 */
[----:B------:R-:W0:Y:S02]  /*0090*/  LDC R4, c[0x0][0x3c4] ;  /* 0x0000f100ff047b82 */ /* 0x000e240000000800 */
[----:B0-----:R-:W-:-:S13]  /*00a0*/  ISETP.GE.AND P0, PT, R4, 0x1, PT ;  /* 0x000000010400780c */ /* 0x001fda0003f06270 */
[----:B------:R-:W-:Y:S05]  /*00b0*/  @!P0 EXIT ;  /* 0x000000000000894d */ /* 0x000fea0003800000 */
[----:B------:R-:W0:Y:S01]  /*00c0*/  I2F.F64 R4, R4 ;  /* 0x0000000400047312 */ /* 0x000e220000201c00 */
[----:B------:R-:W-:Y:S01]  /*00d0*/  IMAD.MOV.U32 R2, RZ, RZ, 0x1 ;  /* 0x00000001ff027424 */ /* 0x000fe200078e00ff */
[----:B------:R-:W-:Y:S01]  /*00e0*/  UMOV UR4, 0x54524550 ;  /* 0x5452455000047882 */ /* 0x000fe20000000000 */
[----:B------:R-:W-:-:S05]  /*00f0*/  UMOV UR5, 0x400921fb ;  /* 0x400921fb00057882 */ /* 0x000fca0000000000 */
[----:B0-----:R-:W0:Y:S02]  /*0100*/  MUFU.RCP64H R3, R5 ;  /* 0x0000000500037308 */ /* 0x001e240000001800 */
[----:B0-----:R-:W-:-:S08]  /*0110*/  DFMA R6, -R4, R2, 1 ;  /* 0x3ff000000406742b */ /* 0x001fd00000000102 */
[----:B------:R-:W-:-:S08]  /*0120*/  DFMA R6, R6, R6, R6 ;  /* 0x000000060606722b */ /* 0x000fd00000000006 */
[----:B------:R-:W-:-:S08]  /*0130*/  DFMA R6, R2, R6, R2 ;  /* 0x000000060206722b */ /* 0x000fd00000000002 */
[----:B------:R-:W-:-:S08]  /*0140*/  DFMA R2, -R4, R6, 1 ;  /* 0x3ff000000402742b */ /* 0x000fd00000000106 */
[----:B------:R-:W-:-:S08]  /*0150*/  DFMA R2, R6, R2, R6 ;  /* 0x000000020602722b */ /* 0x000fd00000000006 */
[----:B------:R-:W-:-:S08]  /*0160*/  DMUL R6, R2, UR4 ;  /* 0x0000000402067c28 */ /* 0x000fd00008000000 */
[----:B------:R-:W-:-:S08]  /*0170*/  DFMA R8, -R4, R6, UR4 ;  /* 0x0000000404087e2b */ /* 0x000fd00008000106 */
[----:B------:R-:W-:-:S10]  /*0180*/  DFMA R2, R2, R8, R6 ;  /* 0x000000080202722b */ /* 0x000fd40000000006 */
[----:B------:R-:W-:-:S05]  /*0190*/  FFMA R6, RZ, R5, R3 ;  /* 0x00000005ff067223 */ /* 0x000fca0000000003 */
[----:B------:R-:W-:-:S13]  /*01a0*/  FSETP.GT.AND P0, PT, |R6|, 1.469367938527859385e-39, PT ;  /* 0x001000000600780b */ /* 0x000fda0003f04200 */
[----:B------:R-:W-:Y:S05]  /*01b0*/  @P0 BRA `(.L_x_0) ;  /* 0x0000000000080947 */ /* 0x000fea0003800000 */
[----:B------:R-:W-:-:S07]  /*01c0*/  MOV R6, 0x1e0 ;  /* 0x000001e000067802 */ /* 0x000fce0000000f00 */
[----:B------:R-:W-:Y:S05]  /*01d0*/  CALL.REL.NOINC `($__internal_0_$__cuda_sm20_div_rn_f64_full) ;  /* 0x00000034000c7944 */ /* 0x000fea0003c00000 */
.L_x_0:
[----:B------:R-:W0:Y:S01]  /*01e0*/  LDCU UR4, c[0x0][0x3c0] ;  /* 0x00007800ff0477ac */ /* 0x000e220008000800 */
[----:B------:R-:W1:Y:S01]  /*01f0*/  LDCU UR6, c[0x0][0x3c8] ;  /* 0x00007900ff0677ac */ /* 0x000e620008000800 */
[----:B------:R-:W2:Y:S01]  /*0200*/  LDCU.64 UR8, c[0x0][0x358] ;  /* 0x00006b00ff0877ac */ /* 0x000ea20008000a00 */
[----:B------:R-:W3:Y:S01]  /*0210*/  LDCU UR14, c[0x0][0x3c0] ;  /* 0x00007800ff0e77ac */ /* 0x000ee20008000800 */
[----:B------:R-:W4:Y:S01]  /*0220*/  LDCU UR7, c[0x0][0x3cc] ;  /* 0x00007980ff0777ac */ /* 0x000f220008000800 */
[----:B0-----:R-:W-:Y:S01]  /*0230*/  UIMAD UR5, UR4, UR4, URZ ;  /* 0x00000004040572a4 */ /* 0x001fe2000f8e02ff */
[----:B-1----:R-:W-:Y:S01]  /*0240*/  I2FP.F32.S32 R12, UR6 ;  /* 0x00000006000c7c45 */ /* 0x002fe20008201400 */
[----:B------:R-:W0:Y:S02]  /*0250*/  LDCU UR10, c[0x0][0x3d0] ;  /* 0x00007a00ff0a77ac */ /* 0x000e240008000800 */
[----:B------:R-:W-:-:S04]  /*0260*/  UISETP.LT.U32.AND UP0, UPT, UR5, 0x1, UPT ;  /* 0x000000010500788c */ /* 0x000fc8000bf01070 */
[----:B------:R-:W-:-:S04]  /*0270*/  USEL UR4, UR5, 0x1, !UP0 ;  /* 0x0000000105047887 */ /* 0x000fc8000c000000 */
[----:B--234-:R-:W-:-:S12]  /*0280*/  ULOP3.LUT UR4, UR4, 0xfffffffc, URZ, 0xc0, !UPT ;  /* 0xfffffffc04047892 */ /* 0x01cfd8000f8ec0ff */
.L_x_27:
[----:B------:R-:W1:Y:S01]  /*0290*/  LDC.64 R6, c[0x0][0x3b8] ;  /* 0x0000ee00ff067b82 */ /* 0x000e620000000a00 */
[----:B0-----:R-:W-:Y:S01]  /*02a0*/  IMAD.SHL.U32 R5, R0, 0x2, RZ ;  /* 0x0000000200057824 */ /* 0x001fe200078e00ff */
[----:B------:R-:W2:Y:S03]  /*02b0*/  LDCU UR6, c[0x0][0x3c0] ;  /* 0x00007800ff0677ac */ /* 0x000ea60008000800 */
[----:B-1----:R-:W-:-:S03]  /*02c0*/  IMAD.WIDE R6, R5, 0x4, R6 ;  /* 0x0000000405067825 */ /* 0x002fc600078e0206 */
[----:B------:R-:W1:Y:S02]  /*02d0*/  LDC R5, c[0x0][0x3c0] ;  /* 0x0000f000ff057b82 */ /* 0x000e640000000800 */
[----:B------:R3:W5:Y:S04]  /*02e0*/  LDG.E R14, desc[UR8][R6.64] ;  /* 0x00000008060e7981 */ /* 0x000768000c1e1900 */
[----:B------:R3:W5:Y:S01]  /*02f0*/  LDG.E R4, desc[UR8][R6.64+0x4] ;  /* 0x0000040806047981 */ /* 0x000762000c1e1900 */
[----:B--2---:R-:W-:Y:S01]  /*0300*/  IMAD.U32 R13, RZ, RZ, UR6 ;  /* 0x00000006ff0d7e24 */ /* 0x004fe2000f8e00ff */
[----:B------:R-:W-:-:S04]  /*0310*/  MOV R18, RZ ;  /* 0x000000ff00127202 */ /* 0x000fc80000000f00 */
[----:B------:R-:W-:Y:S02]  /*0320*/  ISETP.NE.AND P0, PT, R13, RZ, PT ;  /* 0x000000ff0d00720c */ /* 0x000fe40003f05270 */
[----:B-1----:R-:W-:-:S04]  /*0330*/  LEA.HI R15, R5, R5, RZ, 0x1 ;  /* 0x00000005050f7211 */ /* 0x002fc800078f08ff */
[----:B------:R-:W-:-:S07]  /*0340*/  SHF.R.S32.HI R15, RZ, 0x1, R15 ;  /* 0x00000001ff0f7819 */ /* 0x000fce000001140f */
[----:B---3--:R-:W-:Y:S05]  /*0350*/  @!P0 BRA `(.L_x_1) ;  /* 0x0000001000408947 */ /* 0x008fea0003800000 */
[----:B------:R-:W-:Y:S01]  /*0360*/  UISETP.GE.U32.AND UP0, UPT, UR5, 0x4, UPT ;  /* 0x000000040500788c */ /* 0x000fe2000bf06070 */
[----:B------:R-:W-:Y:S02]  /*0370*/  HFMA2 R10, -RZ, RZ, 0, 0 ;  /* 0x00000000ff0a7431 */ /* 0x000fe400000001ff */
[--C-:B-----5:R-:W-:Y:S02]  /*0380*/  IMAD.IADD R16, R14, 0x1, -R15.reuse ;  /* 0x000000010e107824 */ /* 0x120fe400078e0a0f */
[----:B------:R-:W-:Y:S02]  /*0390*/  IMAD.IADD R17, R4, 0x1, -R15 ;  /* 0x0000000104117824 */ /* 0x000fe400078e0a0f */
[----:B------:R-:W-:Y:S02]  /*03a0*/  IMAD.MOV.U32 R18, RZ, RZ, RZ ;  /* 0x000000ffff127224 */ /* 0x000fe400078e00ff */
[----:B------:R-:W-:Y:S05]  /*03b0*/  BRA.U !UP0, `(.L_x_2) ;  /* 0x0000000908407547 */ /* 0x000fea000b800000 */
[----:B------:R-:W-:Y:S01]  /*03c0*/  IABS R21, R13 ;  /* 0x0000000d00157213 */ /* 0x000fe20000000000 */
[----:B------:R-:W-:Y:S01]  /*03d0*/  IMAD.MOV.U32 R18, RZ, RZ, RZ ;  /* 0x000000ffff127224 */ /* 0x000fe200078e00ff */
[----:B------:R-:W-:Y:S02]  /*03e0*/  MOV R20, RZ ;  /* 0x000000ff00147202 */ /* 0x000fe40000000f00 */
[----:B------:R-:W1:Y:S08]  /*03f0*/  I2F.RP R8, R21 ;  /* 0x0000001500087306 */ /* 0x000e700000209400 */
[----:B-1----:R-:W1:Y:S02]  /*0400*/  MUFU.RCP R8, R8 ;  /* 0x0000000800087308 */ /* 0x002e640000001000 */
[----:B-1----:R-:W-:-:S06]  /*0410*/  VIADD R6, R8, 0xffffffe ;  /* 0x0ffffffe08067836 */ /* 0x002fcc0000000000 */
[----:B------:R1:W2:Y:S02]  /*0420*/  F2I.FTZ.U32.TRUNC.NTZ R7, R6 ;  /* 0x0000000600077305 */ /* 0x0002a4000021f000 */
[----:B-1----:R-:W-:Y:S02]  /*0430*/  IMAD.MOV.U32 R6, RZ, RZ, RZ ;  /* 0x000000ffff067224 */ /* 0x002fe400078e00ff */
[----:B--2---:R-:W-:-:S04]  /*0440*/  IMAD.MOV R10, RZ, RZ, -R7 ;  /* 0x000000ffff0a7224 */ /* 0x004fc800078e0a07 */
[----:B------:R-:W-:-:S04]  /*0450*/  IMAD R5, R10, R21, RZ ;  /* 0x000000150a057224 */ /* 0x000fc800078e02ff */
[----:B------:R-:W-:-:S07]  /*0460*/  IMAD.HI.U32 R5, R7, R5, R6 ;  /* 0x0000000507057227 */ /* 0x000fce00078e0006 */
.L_x_3:
[----:B------:R-:W-:Y:S01]  /*0470*/  IABS R6, R20 ;  /* 0x0000001400067213 */ /* 0x000fe20000000000 */
[----:B------:R-:W-:Y:S02]  /*0480*/  IMAD.U32 R13, RZ, RZ, UR14 ;  /* 0x0000000eff0d7e24 */ /* 0x000fe4000f8e00ff */
[----:B------:R-:W-:Y:S02]  /*0490*/  VIADD R10, R20, 0x1 ;  /* 0x00000001140a7836 */ /* 0x000fe40000000000 */
[----:B------:R-:W-:Y:S01]  /*04a0*/  IMAD.HI.U32 R5, R5, R6, RZ ;  /* 0x0000000605057227 */ /* 0x000fe200078e00ff */
[-C--:B------:R-:W-:Y:S02]  /*04b0*/  IABS R22, R13.reuse ;  /* 0x0000000d00167213 */ /* 0x080fe40000000000 */
[----:B------:R-:W-:Y:S01]  /*04c0*/  ISETP.NE.AND P2, PT, R13, RZ, PT ;  /* 0x000000ff0d00720c */ /* 0x000fe20003f45270 */
[----:B------:R-:W-:Y:S01]  /*04d0*/  IMAD.MOV R7, RZ, RZ, -R5 ;  /* 0x000000ffff077224 */ /* 0x000fe200078e0a05 */
[----:B------:R-:W-:Y:S01]  /*04e0*/  LOP3.LUT R11, RZ, R13, RZ, 0x33, !PT ;  /* 0x0000000dff0b7212 */ /* 0x000fe200078e33ff */
[----:B------:R-:W-:-:S02]  /*04f0*/  IMAD.MOV.U32 R8, RZ, RZ, RZ ;  /* 0x000000ffff087224 */ /* 0x000fc400078e00ff */
[----:B------:R-:W-:Y:S02]  /*0500*/  IMAD R6, R22, R7, R6 ;  /* 0x0000000716067224 */ /* 0x000fe400078e0206 */
[----:B------:R-:W1:Y:S03]  /*0510*/  I2F.RP R7, R22 ;  /* 0x0000001600077306 */ /* 0x000e660000209400 */
[----:B------:R-:W-:-:S05]  /*0520*/  ISETP.GT.U32.AND P1, PT, R21, R6, PT ;  /* 0x000000061500720c */ /* 0x000fca0003f24070 */
[----:B-1----:R-:W1:Y:S08]  /*0530*/  MUFU.RCP R7, R7 ;  /* 0x0000000700077308 */ /* 0x002e700000001000 */
[----:B------:R-:W-:Y:S01]  /*0540*/  @!P1 IADD3 R6, PT, PT, R6, -R22, RZ ;  /* 0x8000001606069210 */ /* 0x000fe20007ffe0ff */
[----:B------:R-:W-:-:S03]  /*0550*/  @!P1 VIADD R5, R5, 0x1 ;  /* 0x0000000105059836 */ /* 0x000fc60000000000 */
[----:B------:R-:W-:Y:S02]  /*0560*/  ISETP.GE.U32.AND P0, PT, R6, R21, PT ;  /* 0x000000150600720c */ /* 0x000fe40003f06070 */
[----:B------:R-:W-:Y:S02]  /*0570*/  LOP3.LUT R6, R20, R13, RZ, 0x3c, !PT ;  /* 0x0000000d14067212 */ /* 0x000fe400078e3cff */
[----:B------:R-:W-:Y:S02]  /*0580*/  IABS R21, R10 ;  /* 0x0000000a00157213 */ /* 0x000fe40000000000 */
[----:B------:R-:W-:Y:S01]  /*0590*/  ISETP.GE.AND P3, PT, R6, RZ, PT ;  /* 0x000000ff0600720c */ /* 0x000fe20003f66270 */
[----:B-1----:R-:W-:-:S06]  /*05a0*/  VIADD R9, R7, 0xffffffe ;  /* 0x0ffffffe07097836 */ /* 0x002fcc0000000000 */
[----:B------:R-:W-:Y:S01]  /*05b0*/  @P0 VIADD R5, R5, 0x1 ;  /* 0x0000000105050836 */ /* 0x000fe20000000000 */
[----:B------:R-:W1:Y:S05]  /*05c0*/  F2I.FTZ.U32.TRUNC.NTZ R9, R9 ;  /* 0x0000000900097305 */ /* 0x000e6a000021f000 */
[----:B------:R-:W-:-:S05]  /*05d0*/  @!P3 IMAD.MOV R5, RZ, RZ, -R5 ;  /* 0x000000ffff05b224 */ /* 0x000fca00078e0a05 */
[----:B------:R-:W-:-:S04]  /*05e0*/  SEL R6, R11, R5, !P2 ;  /* 0x000000050b067207 */ /* 0x000fc80005000000 */
[C---:B------:R-:W-:Y:S01]  /*05f0*/  IADD3 R5, PT, PT, -R6.reuse, RZ, RZ ;  /* 0x000000ff06057210 */ /* 0x040fe20007ffe1ff */
[----:B------:R-:W-:-:S04]  /*0600*/  IMAD.IADD R19, R6, 0x1, R17 ;  /* 0x0000000106137824 */ /* 0x000fc800078e0211 */
[----:B------:R-:W-:Y:S01]  /*0610*/  IMAD R5, R13, R5, R20 ;  /* 0x000000050d057224 */ /* 0x000fe200078e0214 */
[----:B0-----:R-:W-:-:S03]  /*0620*/  ISETP.GE.AND P1, PT, R19, UR10, PT ;  /* 0x0000000a13007c0c */ /* 0x001fc6000bf26270 */
[----:B------:R-:W-:Y:S01]  /*0630*/  IMAD.IADD R24, R5, 0x1, R16 ;  /* 0x0000000105187824 */ /* 0x000fe200078e0210 */
[----:B------:R-:W-:Y:S02]  /*0640*/  ISETP.GT.AND P1, PT, R19, -0x1, !P1 ;  /* 0xffffffff1300780c */ /* 0x000fe40004f24270 */
[----:B-1----:R-:W-:Y:S02]  /*0650*/  IADD3 R5, PT, PT, RZ, -R9, RZ ;  /* 0x80000009ff057210 */ /* 0x002fe40007ffe0ff */
[----:B------:R-:W-:-:S03]  /*0660*/  ISETP.GE.AND P0, PT, R24, UR7, PT ;  /* 0x0000000718007c0c */ /* 0x000fc6000bf06270 */
[----:B------:R-:W-:Y:S01]  /*0670*/  IMAD R5, R5, R22, RZ ;  /* 0x0000001605057224 */ /* 0x000fe200078e02ff */
[----:B------:R-:W-:-:S03]  /*0680*/  ISETP.GT.AND P0, PT, R24, -0x1, !P0 ;  /* 0xffffffff1800780c */ /* 0x000fc60004704270 */
[----:B------:R-:W-:Y:S01]  /*0690*/  IMAD.HI.U32 R5, R9, R5, R8 ;  /* 0x0000000509057227 */ /* 0x000fe200078e0008 */
[----:B------:R-:W-:-:S03]  /*06a0*/  PLOP3.LUT P0, PT, P0, P1, PT, 0x80, 0x8 ;  /* 0x000000000008781c */ /* 0x000fc60000703070 */
[----:B------:R-:W-:Y:S02]  /*06b0*/  VIADD R8, R20, 0x2 ;  /* 0x0000000214087836 */ /* 0x000fe40000000000 */
[----:B------:R-:W-:-:S03]  /*06c0*/  IMAD.HI.U32 R9, R5, R21, RZ ;  /* 0x0000001505097227 */ /* 0x000fc600078e00ff */
[----:B------:R-:W-:-:S05]  /*06d0*/  IABS R28, R8 ;  /* 0x00000008001c7213 */ /* 0x000fca0000000000 */
[----:B------:R-:W0:Y:S01]  /*06e0*/  @P0 LDC.64 R6, c[0x0][0x390] ;  /* 0x0000e400ff060b82 */ /* 0x000e220000000a00 */
[----:B------:R-:W-:Y:S02]  /*06f0*/  IMAD.MOV R26, RZ, RZ, -R9 ;  /* 0x000000ffff1a7224 */ /* 0x000fe400078e0a09 */
[----:B------:R-:W-:Y:S02]  /*0700*/  @P0 IMAD R19, R19, UR7, R24 ;  /* 0x0000000713130c24 */ /* 0x000fe4000f8e0218 */
[----:B------:R-:W-:Y:S02]  /*0710*/  IMAD R26, R22, R26, R21 ;  /* 0x0000001a161a7224 */ /* 0x000fe400078e0215 */
[----:B------:R-:W-:-:S05]  /*0720*/  IMAD.MOV.U32 R21, RZ, RZ, R22 ;  /* 0x000000ffff157224 */ /* 0x000fca00078e0016 */
[----:B------:R-:W-:Y:S02]  /*0730*/  ISETP.GT.U32.AND P1, PT, R21, R26, PT ;  /* 0x0000001a1500720c */ /* 0x000fe40003f24070 */
[----:B------:R-:W-:Y:S01]  /*0740*/  IADD3 R24, PT, PT, R20, 0x3, RZ ;  /* 0x0000000314187810 */ /* 0x000fe20007ffe0ff */
[----:B0-----:R-:W-:Y:S01]  /*0750*/  @P0 IMAD.WIDE R6, R19, 0x4, R6 ;  /* 0x0000000413060825 */ /* 0x001fe200078e0206 */
[----:B------:R-:W-:-:S06]  /*0760*/  MOV R19, RZ ;  /* 0x000000ff00137202 */ /* 0x000fcc0000000f00 */
[----:B------:R0:W2:Y:S03]  /*0770*/  @P0 LDG.E R19, desc[UR8][R6.64] ;  /* 0x0000000806130981 */ /* 0x0000a6000c1e1900 */
[----:B------:R-:W-:Y:S02]  /*0780*/  @!P1 IMAD.IADD R26, R26, 0x1, -R22 ;  /* 0x000000011a1a9824 */ /* 0x000fe400078e0a16 */
[----:B------:R-:W-:-:S03]  /*0790*/  IMAD.HI.U32 R23, R5, R28, RZ ;  /* 0x0000001c05177227 */ /* 0x000fc600078e00ff */
[----:B------:R-:W-:Y:S01]  /*07a0*/  ISETP.GE.U32.AND P6, PT, R26, R21, PT ;  /* 0x000000151a00720c */ /* 0x000fe20003fc6070 */
[----:B------:R-:W-:Y:S02]  /*07b0*/  IMAD.MOV R25, RZ, RZ, -R23 ;  /* 0x000000ffff197224 */ /* 0x000fe400078e0a17 */
[----:B------:R-:W-:Y:S01]  /*07c0*/  @!P1 VIADD R9, R9, 0x1 ;  /* 0x0000000109099836 */ /* 0x000fe20000000000 */
[----:B0-----:R-:W-:Y:S01]  /*07d0*/  IABS R7, R24 ;  /* 0x0000001800077213 */ /* 0x001fe20000000000 */
[----:B------:R-:W-:-:S04]  /*07e0*/  IMAD R28, R22, R25, R28 ;  /* 0x00000019161c7224 */ /* 0x000fc800078e021c */
[----:B------:R-:W-:Y:S01]  /*07f0*/  IMAD.HI.U32 R6, R5, R7, RZ ;  /* 0x0000000705067227 */ /* 0x000fe200078e00ff */
[----:B------:R-:W-:-:S03]  /*0800*/  ISETP.GT.U32.AND P5, PT, R21, R28, PT ;  /* 0x0000001c1500720c */ /* 0x000fc60003fa4070 */
[----:B------:R-:W-:Y:S02]  /*0810*/  IMAD.MOV R26, RZ, RZ, -R6 ;  /* 0x000000ffff1a7224 */ /* 0x000fe400078e0a06 */
[----:B------:R-:W-:Y:S02]  /*0820*/  @P6 VIADD R9, R9, 0x1 ;  /* 0x0000000109096836 */ /* 0x000fe40000000000 */
[----:B------:R-:W-:Y:S01]  /*0830*/  IMAD R26, R22, R26, R7 ;  /* 0x0000001a161a7224 */ /* 0x000fe200078e0207 */
[----:B------:R-:W-:-:S04]  /*0840*/  LOP3.LUT R7, R10, R13, RZ, 0x3c, !PT ;  /* 0x0000000d0a077212 */ /* 0x000fc800078e3cff */
[----:B------:R-:W-:Y:S01]  /*0850*/  ISETP.GT.U32.AND P0, PT, R21, R26, PT ;  /* 0x0000001a1500720c */ /* 0x000fe20003f04070 */
[----:B------:R-:W-:Y:S01]  /*0860*/  @!P5 IMAD.IADD R28, R28, 0x1, -R22 ;  /* 0x000000011c1cd824 */ /* 0x000fe200078e0a16 */
[----:B------:R-:W-:Y:S01]  /*0870*/  ISETP.GE.AND P1, PT, R7, RZ, PT ;  /* 0x000000ff0700720c */ /* 0x000fe20003f26270 */
[----:B------:R-:W-:Y:S01]  /*0880*/  @!P5 VIADD R23, R23, 0x1 ;  /* 0x000000011717d836 */ /* 0x000fe20000000000 */
[----:B------:R-:W-:Y:S02]  /*0890*/  LOP3.LUT R7, R24, R13, RZ, 0x3c, !PT ;  /* 0x0000000d18077212 */ /* 0x000fe400078e3cff */
[----:B------:R-:W-:Y:S02]  /*08a0*/  ISETP.GE.U32.AND P4, PT, R28, R21, PT ;  /* 0x000000151c00720c */ /* 0x000fe40003f86070 */
[----:B------:R-:W-:-:S05]  /*08b0*/  ISETP.GE.AND P5, PT, R7, RZ, PT ;  /* 0x000000ff0700720c */ /* 0x000fca0003fa6270 */
[----:B------:R-:W-:Y:S02]  /*08c0*/  @!P0 IADD3 R26, PT, PT, R26, -R22, RZ ;  /* 0x800000161a1a8210 */ /* 0x000fe40007ffe0ff */
[----:B------:R-:W-:Y:S01]  /*08d0*/  LOP3.LUT R22, R8, R13, RZ, 0x3c, !PT ;  /* 0x0000000d08167212 */ /* 0x000fe200078e3cff */
[----:B------:R-:W-:Y:S01]  /*08e0*/  @!P1 IMAD.MOV R9, RZ, RZ, -R9 ;  /* 0x000000ffff099224 */ /* 0x000fe200078e0a09 */
[----:B------:R-:W-:Y:S02]  /*08f0*/  ISETP.GE.U32.AND P3, PT, R26, R21, PT ;  /* 0x000000151a00720c */ /* 0x000fe40003f66070 */
[----:B------:R-:W-:Y:S01]  /*0900*/  ISETP.GE.AND P6, PT, R22, RZ, PT ;  /* 0x000000ff1600720c */ /* 0x000fe20003fc6270 */
[----:B------:R-:W-:Y:S01]  /*0910*/  @P4 VIADD R23, R23, 0x1 ;  /* 0x0000000117174836 */ /* 0x000fe20000000000 */
[----:B------:R-:W-:-:S09]  /*0920*/  @!P0 IADD3 R6, PT, PT, R6, 0x1, RZ ;  /* 0x0000000106068810 */ /* 0x000fd20007ffe0ff */
[----:B------:R-:W-:Y:S02]  /*0930*/  @P3 VIADD R6, R6, 0x1 ;  /* 0x0000000106063836 */ /* 0x000fe40000000000 */
[----:B------:R-:W-:-:S03]  /*0940*/  @!P6 IMAD.MOV R23, RZ, RZ, -R23 ;  /* 0x000000ffff17e224 */ /* 0x000fc600078e0a17 */
[----:B------:R-:W-:Y:S02]  /*0950*/  MOV R26, R6 ;  /* 0x00000006001a7202 */ /* 0x000fe40000000f00 */
[C---:B------:R-:W-:Y:S02]  /*0960*/  SEL R6, R11.reuse, R9, !P2 ;  /* 0x000000090b067207 */ /* 0x040fe40005000000 */
[C---:B------:R-:W-:Y:S01]  /*0970*/  SEL R22, R11.reuse, R23, !P2 ;  /* 0x000000170b167207 */ /* 0x040fe20005000000 */
[----:B------:R-:W-:Y:S02]  /*0980*/  @!P5 IMAD.MOV R26, RZ, RZ, -R26 ;  /* 0x000000ffff1ad224 */ /* 0x000fe400078e0a1a */
[----:B------:R-:W-:Y:S01]  /*0990*/  IMAD.MOV R7, RZ, RZ, -R6 ;  /* 0x000000ffff077224 */ /* 0x000fe200078e0a06 */
[----:B------:R-:W-:Y:S01]  /*09a0*/  IADD3 R9, PT, PT, -R22, RZ, RZ ;  /* 0x000000ff16097210 */ /* 0x000fe20007ffe1ff */
[----:B------:R-:W-:Y:S01]  /*09b0*/  IMAD.IADD R6, R6, 0x1, R17 ;  /* 0x0000000106067824 */ /* 0x000fe200078e0211 */
[----:B------:R-:W-:Y:S01]  /*09c0*/  SEL R26, R11, R26, !P2 ;  /* 0x0000001a0b1a7207 */ /* 0x000fe20005000000 */
[C---:B------:R-:W-:Y:S01]  /*09d0*/  IMAD R7, R13.reuse, R7, R10 ;  /* 0x000000070d077224 */ /* 0x040fe200078e020a */
[----:B------:R-:W-:Y:S01]  /*09e0*/  IADD3 R22, PT, PT, R22, R17, RZ ;  /* 0x0000001116167210 */ /* 0x000fe20007ffe0ff */
[----:B------:R-:W-:Y:S01]  /*09f0*/  IMAD R9, R13, R9, R8 ;  /* 0x000000090d097224 */ /* 0x000fe200078e0208 */
[----:B------:R-:W-:Y:S01]  /*0a00*/  ISETP.GE.AND P2, PT, R6, UR10, PT ;  /* 0x0000000a06007c0c */ /* 0x000fe2000bf46270 */
[----:B------:R-:W-:Y:S01]  /*0a10*/  IMAD.IADD R7, R7, 0x1, R16 ;  /* 0x0000000107077824 */ /* 0x000fe200078e0210 */
[----:B------:R-:W-:Y:S01]  /*0a20*/  ISETP.GE.AND P3, PT, R22, UR10, PT ;  /* 0x0000000a16007c0c */ /* 0x000fe2000bf66270 */
[----:B------:R-:W-:Y:S01]  /*0a30*/  IMAD.MOV R11, RZ, RZ, -R26 ;  /* 0x000000ffff0b7224 */ /* 0x000fe200078e0a1a */
[----:B------:R-:W-:Y:S01]  /*0a40*/  ISETP.GT.AND P2, PT, R6, -0x1, !P2 ;  /* 0xffffffff0600780c */ /* 0x000fe20005744270 */
[----:B------:R-:W-:Y:S01]  /*0a50*/  IMAD.IADD R25, R9, 0x1, R16 ;  /* 0x0000000109197824 */ /* 0x000fe200078e0210 */
[----:B------:R-:W-:Y:S01]  /*0a60*/  ISETP.GE.AND P0, PT, R7, UR7, PT ;  /* 0x0000000707007c0c */ /* 0x000fe2000bf06270 */
[----:B------:R-:W-:-:S02]  /*0a70*/  IMAD R11, R13, R11, R24 ;  /* 0x0000000b0d0b7224 */ /* 0x000fc400078e0218 */
[----:B------:R-:W-:Y:S01]  /*0a80*/  IMAD.IADD R23, R26, 0x1, R17 ;  /* 0x000000011a177824 */ /* 0x000fe200078e0211 */
[----:B------:R-:W-:Y:S01]  /*0a90*/  ISETP.GT.AND P0, PT, R7, -0x1, !P0 ;  /* 0xffffffff0700780c */ /* 0x000fe20004704270 */
[----:B------:R-:W-:Y:S01]  /*0aa0*/  IMAD.IADD R24, R11, 0x1, R16 ;  /* 0x000000010b187824 */ /* 0x000fe200078e0210 */
[----:B------:R-:W-:Y:S02]  /*0ab0*/  ISETP.GE.AND P1, PT, R25, UR7, PT ;  /* 0x0000000719007c0c */ /* 0x000fe4000bf26270 */
[----:B------:R-:W-:Y:S02]  /*0ac0*/  PLOP3.LUT P0, PT, P0, P2, PT, 0x80, 0x8 ;  /* 0x000000000008781c */ /* 0x000fe40000705070 */
[----:B------:R-:W-:Y:S02]  /*0ad0*/  ISETP.GT.AND P2, PT, R22, -0x1, !P3 ;  /* 0xffffffff1600780c */ /* 0x000fe40005f44270 */
[----:B------:R-:W-:Y:S02]  /*0ae0*/  ISETP.GE.AND P4, PT, R23, UR10, PT ;  /* 0x0000000a17007c0c */ /* 0x000fe4000bf86270 */
[----:B------:R-:W-:-:S02]  /*0af0*/  ISETP.GE.AND P3, PT, R24, UR7, PT ;  /* 0x0000000718007c0c */ /* 0x000fc4000bf66270 */
[----:B------:R-:W-:Y:S02]  /*0b00*/  ISETP.GT.AND P1, PT, R25, -0x1, !P1 ;  /* 0xffffffff1900780c */ /* 0x000fe40004f24270 */
[----:B------:R-:W-:Y:S02]  /*0b10*/  ISETP.GT.AND P4, PT, R23, -0x1, !P4 ;  /* 0xffffffff1700780c */ /* 0x000fe40006784270 */
[----:B------:R-:W-:Y:S01]  /*0b20*/  ISETP.GT.AND P3, PT, R24, -0x1, !P3 ;  /* 0xffffffff1800780c */ /* 0x000fe20005f64270 */
[----:B------:R-:W0:Y:S01]  /*0b30*/  @P0 LDC.64 R10, c[0x0][0x390] ;  /* 0x0000e400ff0a0b82 */ /* 0x000e220000000a00 */
[----:B------:R-:W-:Y:S01]  /*0b40*/  PLOP3.LUT P1, PT, P1, P2, PT, 0x80, 0x8 ;  /* 0x000000000008781c */ /* 0x000fe20000f25070 */
[----:B------:R-:W-:Y:S01]  /*0b50*/  @P0 IMAD R27, R6, UR7, R7 ;  /* 0x00000007061b0c24 */ /* 0x000fe2000f8e0207 */
[----:B------:R-:W-:-:S11]  /*0b60*/  PLOP3.LUT P3, PT, P3, P4, PT, 0x80, 0x8 ;  /* 0x000000000008781c */ /* 0x000fd60001f69070 */
[----:B------:R-:W1:Y:S01]  /*0b70*/  @P1 LDC.64 R8, c[0x0][0x390] ;  /* 0x0000e400ff081b82 */ /* 0x000e620000000a00 */
[----:B------:R-:W-:Y:S02]  /*0b80*/  @P1 IMAD R25, R22, UR7, R25 ;  /* 0x0000000716191c24 */ /* 0x000fe4000f8e0219 */
[----:B------:R-:W-:-:S05]  /*0b90*/  HFMA2 R22, -RZ, RZ, 0, 0 ;  /* 0x00000000ff167431 */ /* 0x000fca00000001ff */
[----:B------:R-:W3:Y:S01]  /*0ba0*/  @P3 LDC.64 R6, c[0x0][0x390] ;  /* 0x0000e400ff063b82 */ /* 0x000ee20000000a00 */
[----:B0-----:R-:W-:-:S04]  /*0bb0*/  @P0 IMAD.WIDE R10, R27, 0x4, R10 ;  /* 0x000000041b0a0825 */ /* 0x001fc800078e020a */
[----:B------:R-:W-:Y:S01]  /*0bc0*/  @P3 IMAD R27, R23, UR7, R24 ;  /* 0x00000007171b3c24 */ /* 0x000fe2000f8e0218 */
[----:B------:R-:W4:Y:S01]  /*0bd0*/  @P0 LDG.E R22, desc[UR8][R10.64] ;  /* 0x000000080a160981 */ /* 0x000f22000c1e1900 */
[----:B------:R-:W-:Y:S02]  /*0be0*/  IMAD.MOV.U32 R23, RZ, RZ, RZ ;  /* 0x000000ffff177224 */ /* 0x000fe400078e00ff */
[----:B------:R-:W-:Y:S02]  /*0bf0*/  IMAD.MOV.U32 R24, RZ, RZ, RZ ;  /* 0x000000ffff187224 */ /* 0x000fe400078e00ff */
[----:B-1----:R-:W-:-:S05]  /*0c00*/  @P1 IMAD.WIDE R8, R25, 0x4, R8 ;  /* 0x0000000419081825 */ /* 0x002fca00078e0208 */
[----:B------:R-:W5:Y:S01]  /*0c10*/  @P1 LDG.E R23, desc[UR8][R8.64] ;  /* 0x0000000808171981 */ /* 0x000f62000c1e1900 */
[----:B---3--:R-:W-:-:S05]  /*0c20*/  @P3 IMAD.WIDE R6, R27, 0x4, R6 ;  /* 0x000000041b063825 */ /* 0x008fca00078e0206 */
[----:B------:R-:W3:Y:S01]  /*0c30*/  @P3 LDG.E R24, desc[UR8][R6.64] ;  /* 0x0000000806183981 */ /* 0x000ee2000c1e1900 */
[----:B------:R-:W-:-:S05]  /*0c40*/  VIADD R20, R20, 0x4 ;  /* 0x0000000414147836 */ /* 0x000fca0000000000 */
[----:B------:R-:W-:Y:S01]  /*0c50*/  ISETP.NE.AND P0, PT, R20, UR4, PT ;  /* 0x0000000414007c0c */ /* 0x000fe2000bf05270 */
[----:B--2---:R-:W-:-:S04]  /*0c60*/  FADD R19, R19, R18 ;  /* 0x0000001213137221 */ /* 0x004fc80000000000 */
[----:B----4-:R-:W-:-:S04]  /*0c70*/  FADD R22, R19, R22 ;  /* 0x0000001613167221 */ /* 0x010fc80000000000 */
[----:B-----5:R-:W-:-:S04]  /*0c80*/  FADD R23, R22, R23 ;  /* 0x0000001716177221 */ /* 0x020fc80000000000 */
[----:B---3--:R-:W-:Y:S01]  /*0c90*/  FADD R18, R23, R24 ;  /* 0x0000001817127221 */ /* 0x008fe20000000000 */
[----:B------:R-:W-:Y:S06]  /*0ca0*/  @P0 BRA `(.L_x_3) ;  /* 0xfffffff400f00947 */ /* 0x000fec000383ffff */
[----:B------:R-:W-:-:S07]  /*0cb0*/  MOV R10, UR4 ;  /* 0x00000004000a7c02 */ /* 0x000fce0008000f00 */
.L_x_2:
[----:B------:R-:W-:-:S04]  /*0cc0*/  UISETP.LT.U32.AND UP0, UPT, UR5, 0x1, UPT ;  /* 0x000000010500788c */ /* 0x000fc8000bf01070 */
[----:B------:R-:W-:-:S04]  /*0cd0*/  USEL UR6, UR5, 0x1, !UP0 ;  /* 0x0000000105067887 */ /* 0x000fc8000c000000 */
[----:B------:R-:W-:-:S04]  /*0ce0*/  ULOP3.LUT UR6, UR6, 0x1, URZ, 0xc0, !UPT ;  /* 0x0000000106067892 */ /* 0x000fc8000f8ec0ff */
[----:B------:R-:W-:-:S09]  /*0cf0*/  UISETP.NE.AND UP0, UPT, UR6, URZ, UPT ;  /* 0x000000ff0600728c */ /* 0x000fd2000bf05270 */
[----:B------:R-:W-:Y:S05]  /*0d00*/  BRA.U !UP0, `(.L_x_1) ;  /* 0x0000000508d47547 */ /* 0x000fea000b800000 */
[----:B------:R-:W-:Y:S01]  /*0d10*/  IABS R5, R13 ;  /* 0x0000000d00057213 */ /* 0x000fe20000000000 */
[----:B------:R-:W-:-:S03]  /*0d20*/  UISETP.NE.AND UP0, UPT, UR6, URZ, UPT ;  /* 0x000000ff0600728c */ /* 0x000fc6000bf05270 */
[----:B------:R-:W1:Y:S08]  /*0d30*/  I2F.RP R6, R5 ;  /* 0x0000000500067306 */ /* 0x000e700000209400 */
[----:B-1----:R-:W1:Y:S02]  /*0d40*/  MUFU.RCP R6, R6 ;  /* 0x0000000600067308 */ /* 0x002e640000001000 */
[----:B-1----:R-:W-:-:S06]  /*0d50*/  VIADD R11, R6, 0xffffffe ;  /* 0x0ffffffe060b7836 */ /* 0x002fcc0000000000 */
[----:B------:R-:W1:Y:S02]  /*0d60*/  F2I.FTZ.U32.TRUNC.NTZ R11, R11 ;  /* 0x0000000b000b7305 */ /* 0x000e64000021f000 */
[----:B-1----:R-:W-:Y:S01]  /*0d70*/  IMAD.MOV R20, RZ, RZ, -R11 ;  /* 0x000000ffff147224 */ /* 0x002fe200078e0a0b */
[----:B------:R-:W-:Y:S06]  /*0d80*/  BRA.U UP0, `(.L_x_4) ;  /* 0x00000005001c7547 */ /* 0x000fec000b800000 */
[----:B------:R-:W-:Y:S01]  /*0d90*/  IABS R9, R13 ;  /* 0x0000000d00097213 */ /* 0x000fe20000000000 */
[----:B------:R-:W-:Y:S01]  /*0da0*/  VIADD R8, R10, 0x1 ;  /* 0x000000010a087836 */ /* 0x000fe20000000000 */
[----:B------:R-:W1:Y:S02]  /*0db0*/  LDCU UR11, c[0x0][0x3d0] ;  /* 0x00007a00ff0b77ac */ /* 0x000e640008000800 */
[----:B------:R-:W2:Y:S02]  /*0dc0*/  I2F.RP R19, R9 ;  /* 0x0000000900137306 */ /* 0x000ea40000209400 */
[----:B------:R-:W-:Y:S01]  /*0dd0*/  IABS R24, R8 ;  /* 0x0000000800187213 */ /* 0x000fe20000000000 */
[----:B------:R-:W3:Y:S05]  /*0de0*/  LDCU UR6, c[0x0][0x3cc] ;  /* 0x00007980ff0677ac */ /* 0x000eea0008000800 */
[----:B--2---:R-:W2:Y:S02]  /*0df0*/  MUFU.RCP R19, R19 ;  /* 0x0000001300137308 */ /* 0x004ea40000001000 */
[----:B--2---:R-:W-:-:S06]  /*0e00*/  VIADD R6, R19, 0xffffffe ;  /* 0x0ffffffe13067836 */ /* 0x004fcc0000000000 */
[----:B------:R2:W4:Y:S02]  /*0e10*/  F2I.FTZ.U32.TRUNC.NTZ R7, R6 ;  /* 0x0000000600077305 */ /* 0x000524000021f000 */
[----:B--2---:R-:W-:Y:S01]  /*0e20*/  IMAD.MOV.U32 R6, RZ, RZ, RZ ;  /* 0x000000ffff067224 */ /* 0x004fe200078e00ff */
[----:B----4-:R-:W-:-:S05]  /*0e30*/  IADD3 R22, PT, PT, RZ, -R7, RZ ;  /* 0x80000007ff167210 */ /* 0x010fca0007ffe0ff */
[----:B------:R-:W-:Y:S01]  /*0e40*/  IMAD R21, R22, R9, RZ ;  /* 0x0000000916157224 */ /* 0x000fe200078e02ff */
[----:B------:R-:W-:-:S03]  /*0e50*/  IABS R22, R10 ;  /* 0x0000000a00167213 */ /* 0x000fc60000000000 */
[----:B------:R-:W-:-:S06]  /*0e60*/  IMAD.HI.U32 R7, R7, R21, R6 ;  /* 0x0000001507077227 */ /* 0x000fcc00078e0006 */
[----:B------:R-:W-:-:S04]  /*0e70*/  IMAD.HI.U32 R6, R7, R22, RZ ;  /* 0x0000001607067227 */ /* 0x000fc800078e00ff */
[----:B------:R-:W-:-:S04]  /*0e80*/  IMAD.HI.U32 R7, R7, R24, RZ ;  /* 0x0000001807077227 */ /* 0x000fc800078e00ff */
[----:B------:R-:W-:Y:S01]  /*0e90*/  IMAD.MOV R19, RZ, RZ, -R6 ;  /* 0x000000ffff137224 */ /* 0x000fe200078e0a06 */
[----:B------:R-:W-:-:S03]  /*0ea0*/  IADD3 R21, PT, PT, -R7, RZ, RZ ;  /* 0x000000ff07157210 */ /* 0x000fc60007ffe1ff */
[C---:B------:R-:W-:Y:S01]  /*0eb0*/  IMAD R22, R9.reuse, R19, R22 ;  /* 0x0000001309167224 */ /* 0x040fe200078e0216 */
[----:B------:R-:W-:Y:S01]  /*0ec0*/  LOP3.LUT R19, R8, R13, RZ, 0x3c, !PT ;  /* 0x0000000d08137212 */ /* 0x000fe200078e3cff */
[----:B------:R-:W-:-:S03]  /*0ed0*/  IMAD R24, R9, R21, R24 ;  /* 0x0000001509187224 */ /* 0x000fc600078e0218 */
[C---:B------:R-:W-:Y:S02]  /*0ee0*/  ISETP.GT.U32.AND P2, PT, R9.reuse, R22, PT ;  /* 0x000000160900720c */ /* 0x040fe40003f44070 */
[----:B------:R-:W-:-:S11]  /*0ef0*/  ISETP.GT.U32.AND P4, PT, R9, R24, PT ;  /* 0x000000180900720c */ /* 0x000fd60003f84070 */
[--C-:B------:R-:W-:Y:S02]  /*0f00*/  @!P2 IMAD.IADD R22, R22, 0x1, -R9.reuse ;  /* 0x000000011616a824 */ /* 0x100fe400078e0a09 */
[----:B------:R-:W-:Y:S01]  /*0f10*/  @!P4 IMAD.IADD R24, R24, 0x1, -R9 ;  /* 0x000000011818c824 */ /* 0x000fe200078e0a09 */
[----:B------:R-:W-:Y:S01]  /*0f20*/  @!P4 IADD3 R7, PT, PT, R7, 0x1, RZ ;  /* 0x000000010707c810 */ /* 0x000fe20007ffe0ff */
[----:B------:R-:W-:Y:S01]  /*0f30*/  @!P2 VIADD R6, R6, 0x1 ;  /* 0x000000010606a836 */ /* 0x000fe20000000000 */
[-C--:B------:R-:W-:Y:S02]  /*0f40*/  ISETP.GE.U32.AND P0, PT, R22, R9.reuse, PT ;  /* 0x000000091600720c */ /* 0x080fe40003f06070 */
[----:B------:R-:W-:Y:S02]  /*0f50*/  ISETP.GE.U32.AND P1, PT, R24, R9, PT ;  /* 0x000000091800720c */ /* 0x000fe40003f26070 */
[----:B------:R-:W-:Y:S02]  /*0f60*/  LOP3.LUT R9, R10, R13, RZ, 0x3c, !PT ;  /* 0x0000000d0a097212 */ /* 0x000fe400078e3cff */
[----:B------:R-:W-:-:S02]  /*0f70*/  ISETP.GE.AND P2, PT, R19, RZ, PT ;  /* 0x000000ff1300720c */ /* 0x000fc40003f46270 */
[----:B------:R-:W-:Y:S02]  /*0f80*/  ISETP.GE.AND P3, PT, R9, RZ, PT ;  /* 0x000000ff0900720c */ /* 0x000fe40003f66270 */
[----:B------:R-:W-:-:S03]  /*0f90*/  LOP3.LUT R22, RZ, R13, RZ, 0x33, !PT ;  /* 0x0000000dff167212 */ /* 0x000fc600078e33ff */
[----:B------:R-:W-:Y:S01]  /*0fa0*/  @P0 VIADD R6, R6, 0x1 ;  /* 0x0000000106060836 */ /* 0x000fe20000000000 */
[----:B------:R-:W-:Y:S01]  /*0fb0*/  ISETP.NE.AND P0, PT, R13, RZ, PT ;  /* 0x000000ff0d00720c */ /* 0x000fe20003f05270 */
[----:B------:R-:W-:-:S05]  /*0fc0*/  @P1 VIADD R7, R7, 0x1 ;  /* 0x0000000107071836 */ /* 0x000fca0000000000 */
[----:B------:R-:W-:Y:S01]  /*0fd0*/  @!P2 IADD3 R7, PT, PT, -R7, RZ, RZ ;  /* 0x000000ff0707a210 */ /* 0x000fe20007ffe1ff */
[----:B------:R-:W-:-:S05]  /*0fe0*/  @!P3 IMAD.MOV R6, RZ, RZ, -R6 ;  /* 0x000000ffff06b224 */ /* 0x000fca00078e0a06 */
[C---:B------:R-:W-:Y:S02]  /*0ff0*/  SEL R6, R22.reuse, R6, !P0 ;  /* 0x0000000616067207 */ /* 0x040fe40004000000 */
[----:B------:R-:W-:-:S03]  /*1000*/  SEL R22, R22, R7, !P0 ;  /* 0x0000000716167207 */ /* 0x000fc60004000000 */
[----:B------:R-:W-:Y:S02]  /*1010*/  IMAD.MOV R7, RZ, RZ, -R6 ;  /* 0x000000ffff077224 */ /* 0x000fe400078e0a06 */
[----:B------:R-:W-:Y:S02]  /*1020*/  IMAD.MOV R9, RZ, RZ, -R22 ;  /* 0x000000ffff097224 */ /* 0x000fe400078e0a16 */
[C---:B------:R-:W-:Y:S02]  /*1030*/  IMAD R7, R13.reuse, R7, R10 ;  /* 0x000000070d077224 */ /* 0x040fe400078e020a */
[----:B------:R-:W-:Y:S02]  /*1040*/  IMAD R9, R13, R9, R8 ;  /* 0x000000090d097224 */ /* 0x000fe400078e0208 */
[--C-:B------:R-:W-:Y:S01]  /*1050*/  IMAD.IADD R24, R6, 0x1, R17.reuse ;  /* 0x0000000106187824 */ /* 0x100fe200078e0211 */
[----:B------:R-:W-:Y:S01]  /*1060*/  IADD3 R19, PT, PT, R7, R16, RZ ;  /* 0x0000001007137210 */ /* 0x000fe20007ffe0ff */
[----:B------:R-:W-:-:S02]  /*1070*/  IMAD.IADD R22, R22, 0x1, R17 ;  /* 0x0000000116167824 */ /* 0x000fc400078e0211 */
[----:B------:R-:W-:Y:S01]  /*1080*/  IMAD.IADD R21, R9, 0x1, R16 ;  /* 0x0000000109157824 */ /* 0x000fe200078e0210 */
[----:B-1----:R-:W-:Y:S02]  /*1090*/  ISETP.GE.AND P1, PT, R24, UR11, PT ;  /* 0x0000000b18007c0c */ /* 0x002fe4000bf26270 */
[----:B---3--:R-:W-:Y:S02]  /*10a0*/  ISETP.GE.AND P0, PT, R19, UR6, PT ;  /* 0x0000000613007c0c */ /* 0x008fe4000bf06270 */
[----:B------:R-:W-:Y:S02]  /*10b0*/  ISETP.GE.AND P3, PT, R22, UR11, PT ;  /* 0x0000000b16007c0c */ /* 0x000fe4000bf66270 */
[----:B------:R-:W-:Y:S02]  /*10c0*/  ISETP.GT.AND P1, PT, R24, -0x1, !P1 ;  /* 0xffffffff1800780c */ /* 0x000fe40004f24270 */
[----:B------:R-:W-:Y:S02]  /*10d0*/  ISETP.GE.AND P2, PT, R21, UR6, PT ;  /* 0x0000000615007c0c */ /* 0x000fe4000bf46270 */
[----:B------:R-:W-:-:S02]  /*10e0*/  ISETP.GT.AND P0, PT, R19, -0x1, !P0 ;  /* 0xffffffff1300780c */ /* 0x000fc40004704270 */
[----:B------:R-:W-:Y:S02]  /*10f0*/  ISETP.GT.AND P3, PT, R22, -0x1, !P3 ;  /* 0xffffffff1600780c */ /* 0x000fe40005f64270 */
[----:B------:R-:W-:Y:S02]  /*1100*/  ISETP.GT.AND P2, PT, R21, -0x1, !P2 ;  /* 0xffffffff1500780c */ /* 0x000fe40005744270 */
[----:B------:R-:W-:Y:S02]  /*1110*/  PLOP3.LUT P0, PT, P0, P1, PT, 0x80, 0x8 ;  /* 0x000000000008781c */ /* 0x000fe40000703070 */
[----:B------:R-:W-:-:S11]  /*1120*/  PLOP3.LUT P2, PT, P2, P3, PT, 0x80, 0x8 ;  /* 0x000000000008781c */ /* 0x000fd60001747070 */
[----:B------:R-:W1:Y:S01]  /*1130*/  @P0 LDC.64 R8, c[0x0][0x390] ;  /* 0x0000e400ff080b82 */ /* 0x000e620000000a00 */
[----:B------:R-:W-:Y:S02]  /*1140*/  @P0 IMAD R19, R24, UR6, R19 ;  /* 0x0000000618130c24 */ /* 0x000fe4000f8e0213 */
[----:B------:R-:W-:-:S05]  /*1150*/  @P2 IMAD R21, R22, UR6, R21 ;  /* 0x0000000616152c24 */ /* 0x000fca000f8e0215 */
[----:B------:R-:W2:Y:S01]  /*1160*/  @P2 LDC.64 R6, c[0x0][0x390] ;  /* 0x0000e400ff062b82 */ /* 0x000ea20000000a00 */
[----:B-1----:R-:W-:-:S04]  /*1170*/  @P0 IMAD.WIDE R8, R19, 0x4, R8 ;  /* 0x0000000413080825 */ /* 0x002fc800078e0208 */
[----:B------:R-:W-:Y:S02]  /*1180*/  IMAD.MOV.U32 R19, RZ, RZ, RZ ;  /* 0x000000ffff137224 */ /* 0x000fe400078e00ff */
[----:B--2---:R-:W-:Y:S01]  /*1190*/  @P2 IMAD.WIDE R6, R21, 0x4, R6 ;  /* 0x0000000415062825 */ /* 0x004fe200078e0206 */
[----:B------:R-:W-:-:S03]  /*11a0*/  MOV R21, RZ ;  /* 0x000000ff00157202 */ /* 0x000fc60000000f00 */
[----:B------:R-:W2:Y:S04]  /*11b0*/  @P0 LDG.E R19, desc[UR8][R8.64] ;  /* 0x0000000808130981 */ /* 0x000ea8000c1e1900 */
[----:B------:R-:W3:Y:S01]  /*11c0*/  @P2 LDG.E R21, desc[UR8][R6.64] ;  /* 0x0000000806152981 */ /* 0x000ee2000c1e1900 */
[----:B------:R-:W-:Y:S02]  /*11d0*/  VIADD R10, R10, 0x2 ;  /* 0x000000020a0a7836 */ /* 0x000fe40000000000 */
[----:B--2---:R-:W-:-:S04]  /*11e0*/  FADD R18, R18, R19 ;  /* 0x0000001312127221 */ /* 0x004fc80000000000 */
[----:B---3--:R-:W-:-:S07]  /*11f0*/  FADD R18, R18, R21 ;  /* 0x0000001512127221 */ /* 0x008fce0000000000 */
.L_x_4:
[----:B------:R-:W-:Y:S01]  /*1200*/  IMAD R20, R20, R5, RZ ;  /* 0x0000000514147224 */ /* 0x000fe200078e02ff */
[----:B------:R-:W-:Y:S01]  /*1210*/  IABS R8, R10 ;  /* 0x0000000a00087213 */ /* 0x000fe20000000000 */
[----:B------:R-:W-:Y:S01]  /*1220*/  IMAD.MOV.U32 R6, RZ, RZ, RZ ;  /* 0x000000ffff067224 */ /* 0x000fe200078e00ff */
[----:B------:R-:W1:Y:S01]  /*1230*/  LDCU UR6, c[0x0][0x3d0] ;  /* 0x00007a00ff0677ac */ /* 0x000e620008000800 */
[----:B------:R-:W-:Y:S01]  /*1240*/  IMAD.MOV.U32 R7, RZ, RZ, R11 ;  /* 0x000000ffff077224 */ /* 0x000fe200078e000b */
[----:B------:R-:W-:Y:S01]  /*1250*/  BSSY.RECONVERGENT B0, `(.L_x_5) ;  /* 0x000001f000007945 */ /* 0x000fe20003800200 */
[----:B------:R-:W-:Y:S02]  /*1260*/  IMAD.HI.U32 R11, R11, R20, R6 ;  /* 0x000000140b0b7227 */ /* 0x000fe400078e0006 */
[----:B------:R-:W2:Y:S04]  /*1270*/  LDC R20, c[0x0][0x3cc] ;  /* 0x0000f300ff147b82 */ /* 0x000ea80000000800 */
[----:B------:R-:W-:-:S05]  /*1280*/  IMAD.HI.U32 R6, R11, R8, RZ ;  /* 0x000000080b067227 */ /* 0x000fca00078e00ff */
[----:B------:R-:W-:-:S05]  /*1290*/  IADD3 R7, PT, PT, -R6, RZ, RZ ;  /* 0x000000ff06077210 */ /* 0x000fca0007ffe1ff */
[----:B------:R-:W-:Y:S02]  /*12a0*/  IMAD R8, R5, R7, R8 ;  /* 0x0000000705087224 */ /* 0x000fe400078e0208 */
[----:B------:R-:W-:-:S03]  /*12b0*/  HFMA2 R7, -RZ, RZ, 0, 0 ;  /* 0x00000000ff077431 */ /* 0x000fc600000001ff */
[----:B------:R-:W-:-:S13]  /*12c0*/  ISETP.GT.U32.AND P1, PT, R5, R8, PT ;  /* 0x000000080500720c */ /* 0x000fda0003f24070 */
[----:B------:R-:W-:Y:S02]  /*12d0*/  @!P1 IMAD.IADD R8, R8, 0x1, -R5 ;  /* 0x0000000108089824 */ /* 0x000fe400078e0a05 */
[----:B------:R-:W-:Y:S01]  /*12e0*/  @!P1 VIADD R6, R6, 0x1 ;  /* 0x0000000106069836 */ /* 0x000fe20000000000 */
[----:B------:R-:W-:Y:S02]  /*12f0*/  ISETP.NE.AND P1, PT, R13, RZ, PT ;  /* 0x000000ff0d00720c */ /* 0x000fe40003f25270 */
[----:B------:R-:W-:Y:S02]  /*1300*/  ISETP.GE.U32.AND P0, PT, R8, R5, PT ;  /* 0x000000050800720c */ /* 0x000fe40003f06070 */
[----:B------:R-:W-:-:S04]  /*1310*/  LOP3.LUT R5, R10, R13, RZ, 0x3c, !PT ;  /* 0x0000000d0a057212 */ /* 0x000fc800078e3cff */
[----:B------:R-:W-:-:S07]  /*1320*/  ISETP.GE.AND P2, PT, R5, RZ, PT ;  /* 0x000000ff0500720c */ /* 0x000fce0003f46270 */
[----:B------:R-:W-:-:S06]  /*1330*/  @P0 VIADD R6, R6, 0x1 ;  /* 0x0000000106060836 */ /* 0x000fcc0000000000 */
[----:B------:R-:W-:Y:S02]  /*1340*/  @!P2 IADD3 R6, PT, PT, -R6, RZ, RZ ;  /* 0x000000ff0606a210 */ /* 0x000fe40007ffe1ff */
[----:B------:R-:W-:-:S05]  /*1350*/  @!P1 LOP3.LUT R6, RZ, R13, RZ, 0x33, !PT ;  /* 0x0000000dff069212 */ /* 0x000fca00078e33ff */
[----:B------:R-:W-:Y:S02]  /*1360*/  IMAD.MOV R5, RZ, RZ, -R6 ;  /* 0x000000ffff057224 */ /* 0x000fe400078e0a06 */
[----:B------:R-:W-:Y:S02]  /*1370*/  IMAD.IADD R8, R6, 0x1, R17 ;  /* 0x0000000106087824 */ /* 0x000fe400078e0211 */
[----:B------:R-:W-:-:S03]  /*1380*/  IMAD R13, R13, R5, R10 ;  /* 0x000000050d0d7224 */ /* 0x000fc600078e020a */
[----:B-1----:R-:W-:Y:S01]  /*1390*/  ISETP.GE.AND P1, PT, R8, UR6, PT ;  /* 0x0000000608007c0c */ /* 0x002fe2000bf26270 */
[----:B------:R-:W-:-:S03]  /*13a0*/  IMAD.IADD R13, R13, 0x1, R16 ;  /* 0x000000010d0d7824 */ /* 0x000fc600078e0210 */
[----:B------:R-:W-:Y:S02]  /*13b0*/  ISETP.GT.AND P1, PT, R8, -0x1, !P1 ;  /* 0xffffffff0800780c */ /* 0x000fe40004f24270 */
[----:B--2---:R-:W-:-:S04]  /*13c0*/  ISETP.GE.AND P0, PT, R13, R20, PT ;  /* 0x000000140d00720c */ /* 0x004fc80003f06270 */
[----:B------:R-:W-:-:S04]  /*13d0*/  ISETP.GT.AND P0, PT, R13, -0x1, !P0 ;  /* 0xffffffff0d00780c */ /* 0x000fc80004704270 */
[----:B------:R-:W-:-:S13]  /*13e0*/  PLOP3.LUT P0, PT, P0, P1, PT, 0x80, 0x8 ;  /* 0x000000000008781c */ /* 0x000fda0000703070 */
[----:B------:R-:W-:Y:S05]  /*13f0*/  @!P0 BRA `(.L_x_6) ;  /* 0x0000000000108947 */ /* 0x000fea0003800000 */
[----:B------:R-:W1:Y:S01]  /*1400*/  LDC.64 R6, c[0x0][0x390] ;  /* 0x0000e400ff067b82 */ /* 0x000e620000000a00 */
[----:B------:R-:W-:-:S04]  /*1410*/  IMAD R5, R8, R20, R13 ;  /* 0x0000001408057224 */ /* 0x000fc800078e020d */
[----:B-1----:R-:W-:-:S06]  /*1420*/  IMAD.WIDE R6, R5, 0x4, R6 ;  /* 0x0000000405067825 */ /* 0x002fcc00078e0206 */
[----:B------:R1:W5:Y:S02]  /*1430*/  LDG.E R7, desc[UR8][R6.64] ;  /* 0x0000000806077981 */ /* 0x000364000c1e1900 */
.L_x_6:
[----:B0-----:R-:W-:Y:S05]  /*1440*/  BSYNC.RECONVERGENT B0 ;  /* 0x0000000000007941 */ /* 0x001fea0003800200 */
.L_x_5:
[----:B-----5:R-:W-:-:S07]  /*1450*/  FADD R18, R7, R18 ;  /* 0x0000001207127221 */ /* 0x020fce0000000000 */
.L_x_1:
[----:B------:R-:W2:Y:S01]  /*1460*/  LDCU UR6, c[0x0][0x3c0] ;  /* 0x00007800ff0677ac */ /* 0x000ea20008000800 */
[----:B------:R-:W-:Y:S01]  /*1470*/  BSSY.RECONVERGENT B0, `(.L_x_7) ;  /* 0x000000e000007945 */ /* 0x000fe20003800200 */
[----:B--2---:R-:W-:-:S06]  /*1480*/  UIMAD UR6, UR6, UR6, URZ ;  /* 0x00000006060672a4 */ /* 0x004fcc000f8e02ff */
[----:B------:R-:W-:-:S04]  /*1490*/  I2FP.F32.U32 R9, UR6 ;  /* 0x0000000600097c45 */ /* 0x000fc80008201000 */
[----:B------:R-:W1:Y:S08]  /*14a0*/  MUFU.RCP R13, R9 ;  /* 0x00000009000d7308 */ /* 0x000e700000001000 */
[----:B------:R-:W2:Y:S01]  /*14b0*/  FCHK P0, R18, R9 ;  /* 0x0000000912007302 */ /* 0x000ea20000000000 */
[----:B-1----:R-:W-:-:S04]  /*14c0*/  FFMA R6, -R9, R13, 1 ;  /* 0x3f80000009067423 */ /* 0x002fc8000000010d */
[----:B------:R-:W-:-:S04]  /*14d0*/  FFMA R13, R13, R6, R13 ;  /* 0x000000060d0d7223 */ /* 0x000fc8000000000d */
[----:B------:R-:W-:-:S04]  /*14e0*/  FFMA R5, R13, R18, RZ ;  /* 0x000000120d057223 */ /* 0x000fc800000000ff */
[----:B------:R-:W-:-:S04]  /*14f0*/  FFMA R6, -R9, R5, R18 ;  /* 0x0000000509067223 */ /* 0x000fc80000000112 */
[----:B------:R-:W-:Y:S01]  /*1500*/  FFMA R13, R13, R6, R5 ;  /* 0x000000060d0d7223 */ /* 0x000fe20000000005 */
[----:B--2---:R-:W-:Y:S06]  /*1510*/  @!P0 BRA `(.L_x_8) ;  /* 0x00000000000c8947 */ /* 0x004fec0003800000 */
[----:B------:R-:W-:-:S07]  /*1520*/  MOV R10, 0x1540 ;  /* 0x00001540000a7802 */ /* 0x000fce0000000f00 */
[----:B0----5:R-:W-:Y:S05]  /*1530*/  CALL.REL.NOINC `($__internal_2_$__cuda_sm3x_div_rn_noftz_f32_slowpath) ;  /* 0x0000002400cc7944 */ /* 0x021fea0003c00000 */
[----:B------:R-:W-:-:S07]  /*1540*/  IMAD.MOV.U32 R13, RZ, RZ, R8 ;  /* 0x000000ffff0d7224 */ /* 0x000fce00078e0008 */
.L_x_8:
[----:B0-----:R-:W-:Y:S05]  /*1550*/  BSYNC.RECONVERGENT B0 ;  /* 0x0000000000007941 */ /* 0x001fea0003800200 */
.L_x_7:
[----:B------:R-:W0:Y:S01]  /*1560*/  LDC.64 R6, c[0x0][0x398] ;  /* 0x0000e600ff067b82 */ /* 0x000e220000000a00 */
[--C-:B-----5:R-:W-:Y:S01]  /*1570*/  IMAD.IADD R14, R14, 0x1, -R15.reuse ;  /* 0x000000010e0e7824 */ /* 0x120fe200078e0a0f */
[----:B------:R-:W-:Y:S01]  /*1580*/  MOV R16, RZ ;  /* 0x000000ff00107202 */ /* 0x000fe20000000f00 */
[----:B------:R-:W-:-:S05]  /*1590*/  IMAD.IADD R15, R4, 0x1, -R15 ;  /* 0x00000001040f7824 */ /* 0x000fca00078e0a0f */
[----:B------:R-:W1:Y:S01]  /*15a0*/  LDC.64 R8, c[0x0][0x3b0] ;  /* 0x0000ec00ff087b82 */ /* 0x000e620000000a00 */
[----:B0-----:R-:W-:-:S04]  /*15b0*/  IMAD.WIDE R6, R0, 0x4, R6 ;  /* 0x0000000400067825 */ /* 0x001fc800078e0206 */
[----:B-1----:R-:W-:-:S07]  /*15c0*/  IMAD.WIDE R4, R0, 0x4, R8 ;  /* 0x0000000400047825 */ /* 0x002fce00078e0208 */
.L_x_26:
[----:B0-----:R-:W0:Y:S01]  /*15d0*/  LDCU UR6, c[0x0][0x3c0] ;  /* 0x00007800ff0677ac */ /* 0x001e220008000800 */
[----:B------:R-:W-:Y:S01]  /*15e0*/  CS2R R18, SRZ ;  /* 0x0000000000127805 */ /* 0x000fe2000001ff00 */
[----:B0-----:R-:W-:-:S05]  /*15f0*/  IMAD.U32 R17, RZ, RZ, UR6 ;  /* 0x00000006ff117e24 */ /* 0x001fca000f8e00ff */
[----:B------:R-:W-:-:S13]  /*1600*/  ISETP.NE.AND P0, PT, R17, RZ, PT ;  /* 0x000000ff1100720c */ /* 0x000fda0003f05270 */
[----:B------:R-:W-:Y:S05]  /*1610*/  @!P0 BRA `(.L_x_9) ;  /* 0x0000001000c08947 */ /* 0x000fea0003800000 */
[----:B------:R-:W0:Y:S01]  /*1620*/  LDC R9, c[0x0][0x3c4] ;  /* 0x0000f100ff097b82 */ /* 0x000e220000000800 */
[----:B------:R-:W0:Y:S01]  /*1630*/  LDCU UR6, c[0x0][0x3c8] ;  /* 0x00007900ff0677ac */ /* 0x000e220008000800 */
[----:B------:R-:W-:Y:S01]  /*1640*/  CS2R R18, SRZ ;  /* 0x0000000000127805 */ /* 0x000fe2000001ff00 */
[----:B------:R-:W-:Y:S01]  /*1650*/  IMAD.MOV.U32 R24, RZ, RZ, RZ ;  /* 0x000000ffff187224 */ /* 0x000fe200078e00ff */
[----:B------:R-:W-:Y:S01]  /*1660*/  UISETP.GE.U32.AND UP0, UPT, UR5, 0x4, UPT ;  /* 0x000000040500788c */ /* 0x000fe2000bf06070 */
[----:B0-----:R-:W-:-:S04]  /*1670*/  IMAD R20, R9, UR6, R16 ;  /* 0x0000000609147c24 */ /* 0x001fc8000f8e0210 */
[----:B------:R-:W-:-:S04]  /*1680*/  IMAD R20, R20, UR5, RZ ;  /* 0x0000000514147c24 */ /* 0x000fc8000f8e02ff */
[----:B------:R-:W-:Y:S05]  /*1690*/  BRA.U !UP0, `(.L_x_10) ;  /* 0x0000000908847547 */ /* 0x000fea000b800000 */
[----:B------:R-:W-:Y:S01]  /*16a0*/  IABS R21, R17 ;  /* 0x0000001100157213 */ /* 0x000fe20000000000 */
[----:B------:R-:W-:-:S03]  /*16b0*/  IMAD.MOV.U32 R19, RZ, RZ, RZ ;  /* 0x000000ffff137224 */ /* 0x000fc600078e00ff */
[----:B------:R-:W0:Y:S08]  /*16c0*/  I2F.RP R10, R21 ;  /* 0x00000015000a7306 */ /* 0x000e300000209400 */
[----:B0-----:R-:W0:Y:S02]  /*16d0*/  MUFU.RCP R10, R10 ;  /* 0x0000000a000a7308 */ /* 0x001e240000001000 */
[----:B0-----:R-:W-:-:S06]  /*16e0*/  VIADD R8, R10, 0xffffffe ;  /* 0x0ffffffe0a087836 */ /* 0x001fcc0000000000 */
[----:B------:R0:W1:Y:S02]  /*16f0*/  F2I.FTZ.U32.TRUNC.NTZ R9, R8 ;  /* 0x0000000800097305 */ /* 0x000064000021f000 */
[----:B0-----:R-:W-:Y:S01]  /*1700*/  IMAD.MOV.U32 R8, RZ, RZ, RZ ;  /* 0x000000ffff087224 */ /* 0x001fe200078e00ff */
[----:B-1----:R-:W-:-:S05]  /*1710*/  IADD3 R22, PT, PT, RZ, -R9, RZ ;  /* 0x80000009ff167210 */ /* 0x002fca0007ffe0ff */
[----:B------:R-:W-:Y:S02]  /*1720*/  IMAD R23, R22, R21, RZ ;  /* 0x0000001516177224 */ /* 0x000fe400078e02ff */
[----:B------:R-:W-:Y:S02]  /*1730*/  IMAD.MOV.U32 R22, RZ, RZ, RZ ;  /* 0x000000ffff167224 */ /* 0x000fe400078e00ff */
[----:B------:R-:W-:-:S07]  /*1740*/  IMAD.HI.U32 R23, R9, R23, R8 ;  /* 0x0000001709177227 */ /* 0x000fce00078e0008 */
.L_x_11:
[----:B------:R-:W0:Y:S01]  /*1750*/  LDCU UR6, c[0x0][0x3c0] ;  /* 0x00007800ff0677ac */ /* 0x000e220008000800 */
[----:B------:R-:W-:Y:S01]  /*1760*/  IABS R8, R22 ;  /* 0x0000001600087213 */ /* 0x000fe20000000000 */
[----:B------:R-:W-:Y:S01]  /*1770*/  IMAD.MOV.U32 R26, RZ, RZ, RZ ;  /* 0x000000ffff1a7224 */ /* 0x000fe200078e00ff */
[----:B------:R-:W1:Y:S03]  /*1780*/  LDCU UR11, c[0x0][0x3d0] ;  /* 0x00007a00ff0b77ac */ /* 0x000e660008000800 */
[----:B------:R-:W-:-:S04]  /*1790*/  IMAD.HI.U32 R23, R23, R8, RZ ;  /* 0x0000000817177227 */ /* 0x000fc800078e00ff */
[----:B------:R-:W-:Y:S01]  /*17a0*/  IMAD.MOV R9, RZ, RZ, -R23 ;  /* 0x000000ffff097224 */ /* 0x000fe200078e0a17 */
[----:B0-----:R-:W-:Y:S01]  /*17b0*/  MOV R17, UR6 ;  /* 0x0000000600117c02 */ /* 0x001fe20008000f00 */
[----:B------:R-:W0:Y:S03]  /*17c0*/  LDCU UR6, c[0x0][0x3cc] ;  /* 0x00007980ff0677ac */ /* 0x000e260008000800 */
[-C--:B------:R-:W-:Y:S02]  /*17d0*/  IABS R24, R17.reuse ;  /* 0x0000001100187213 */ /* 0x080fe40000000000 */
[----:B------:R-:W-:Y:S02]  /*17e0*/  ISETP.NE.AND P2, PT, R17, RZ, PT ;  /* 0x000000ff1100720c */ /* 0x000fe40003f45270 */
[----:B------:R-:W-:Y:S01]  /*17f0*/  LOP3.LUT R25, RZ, R17, RZ, 0x33, !PT ;  /* 0x00000011ff197212 */ /* 0x000fe200078e33ff */
[----:B------:R-:W-:-:S05]  /*1800*/  IMAD R8, R24, R9, R8 ;  /* 0x0000000918087224 */ /* 0x000fca00078e0208 */
[----:B------:R-:W-:-:S13]  /*1810*/  ISETP.GT.U32.AND P1, PT, R21, R8, PT ;  /* 0x000000081500720c */ /* 0x000fda0003f24070 */
[----:B------:R-:W-:Y:S02]  /*1820*/  @!P1 IMAD.IADD R8, R8, 0x1, -R24 ;  /* 0x0000000108089824 */ /* 0x000fe400078e0a18 */
[----:B------:R-:W-:-:S03]  /*1830*/  @!P1 VIADD R23, R23, 0x1 ;  /* 0x0000000117179836 */ /* 0x000fc60000000000 */
[----:B------:R-:W-:Y:S02]  /*1840*/  ISETP.GE.U32.AND P0, PT, R8, R21, PT ;  /* 0x000000150800720c */ /* 0x000fe40003f06070 */
[----:B------:R-:W-:-:S04]  /*1850*/  LOP3.LUT R8, R22, R17, RZ, 0x3c, !PT ;  /* 0x0000001116087212 */ /* 0x000fc800078e3cff */
[----:B------:R-:W-:-:S07]  /*1860*/  ISETP.GE.AND P3, PT, R8, RZ, PT ;  /* 0x000000ff0800720c */ /* 0x000fce0003f66270 */
[----:B------:R-:W-:-:S06]  /*1870*/  @P0 IADD3 R23, PT, PT, R23, 0x1, RZ ;  /* 0x0000000117170810 */ /* 0x000fcc0007ffe0ff */
[----:B------:R-:W-:-:S05]  /*1880*/  @!P3 IMAD.MOV R23, RZ, RZ, -R23 ;  /* 0x000000ffff17b224 */ /* 0x000fca00078e0a17 */
[----:B------:R-:W-:Y:S02]  /*1890*/  SEL R8, R25, R23, !P2 ;  /* 0x0000001719087207 */ /* 0x000fe40005000000 */
[----:B------:R-:W2:Y:S03]  /*18a0*/  I2F.RP R23, R24 ;  /* 0x0000001800177306 */ /* 0x000ea60000209400 */
[--C-:B------:R-:W-:Y:S02]  /*18b0*/  IMAD.MOV R9, RZ, RZ, -R8.reuse ;  /* 0x000000ffff097224 */ /* 0x100fe400078e0a08 */
[----:B------:R-:W-:Y:S02]  /*18c0*/  IMAD.IADD R8, R15, 0x1, R8 ;  /* 0x000000010f087824 */ /* 0x000fe400078e0208 */
[----:B------:R-:W-:-:S03]  /*18d0*/  IMAD R9, R17, R9, R22 ;  /* 0x0000000911097224 */ /* 0x000fc600078e0216 */
[----:B-1----:R-:W-:Y:S02]  /*18e0*/  ISETP.GE.AND P1, PT, R8, UR11, PT ;  /* 0x0000000b08007c0c */ /* 0x002fe4000bf26270 */
[----:B------:R-:W-:Y:S02]  /*18f0*/  IADD3 R21, PT, PT, R14, R9, RZ ;  /* 0x000000090e157210 */ /* 0x000fe40007ffe0ff */
[----:B------:R-:W-:Y:S01]  /*1900*/  ISETP.GT.AND P1, PT, R8, -0x1, !P1 ;  /* 0xffffffff0800780c */ /* 0x000fe20004f24270 */
[----:B--2---:R-:W1:Y:S01]  /*1910*/  MUFU.RCP R23, R23 ;  /* 0x0000001700177308 */ /* 0x004e620000001000 */
[----:B0-----:R-:W-:-:S04]  /*1920*/  ISETP.GE.AND P0, PT, R21, UR6, PT ;  /* 0x0000000615007c0c */ /* 0x001fc8000bf06270 */
[----:B------:R-:W-:-:S04]  /*1930*/  ISETP.GT.AND P0, PT, R21, -0x1, !P0 ;  /* 0xffffffff1500780c */ /* 0x000fc80004704270 */
[----:B------:R-:W-:Y:S01]  /*1940*/  PLOP3.LUT P0, PT, P0, P1, PT, 0x80, 0x8 ;  /* 0x000000000008781c */ /* 0x000fe20000703070 */
[----:B-1----:R-:W-:-:S12]  /*1950*/  VIADD R9, R23, 0xffffffe ;  /* 0x0ffffffe17097836 */ /* 0x002fd80000000000 */
[----:B------:R-:W0:Y:S01]  /*1960*/  @P0 LDC.64 R10, c[0x0][0x390] ;  /* 0x0000e400ff0a0b82 */ /* 0x000e220000000a00 */
[----:B------:R-:W-:Y:S01]  /*1970*/  @P0 IMAD R21, R8, UR6, R21 ;  /* 0x0000000608150c24 */ /* 0x000fe2000f8e0215 */
[----:B------:R-:W1:Y:S01]  /*1980*/  F2I.FTZ.U32.TRUNC.NTZ R9, R9 ;  /* 0x0000000900097305 */ /* 0x000e62000021f000 */
[----:B------:R-:W-:Y:S02]  /*1990*/  HFMA2 R8, -RZ, RZ, 0, 0 ;  /* 0x00000000ff087431 */ /* 0x000fe400000001ff */
[----:B-1----:R-:W-:-:S04]  /*19a0*/  IMAD.MOV R27, RZ, RZ, -R9 ;  /* 0x000000ffff1b7224 */ /* 0x002fc800078e0a09 */
[----:B------:R-:W-:Y:S02]  /*19b0*/  IMAD R23, R27, R24, RZ ;  /* 0x000000181b177224 */ /* 0x000fe400078e02ff */
[----:B0-----:R-:W-:-:S05]  /*19c0*/  @P0 IMAD.WIDE R10, R21, 0x4, R10 ;  /* 0x00000004150a0825 */ /* 0x001fca00078e020a */
[----:B------:R0:W2:Y:S01]  /*19d0*/  @P0 LDG.E R26, desc[UR8][R10.64] ;  /* 0x000000080a1a0981 */ /* 0x0000a2000c1e1900 */
[----:B------:R-:W-:-:S04]  /*19e0*/  IMAD.HI.U32 R23, R9, R23, R8 ;  /* 0x0000001709177227 */ /* 0x000fc800078e0008 */
[----:B------:R-:W-:-:S05]  /*19f0*/  VIADD R8, R22, 0x1 ;  /* 0x0000000116087836 */ /* 0x000fca0000000000 */
[----:B------:R-:W-:Y:S02]  /*1a00*/  IABS R28, R8 ;  /* 0x00000008001c7213 */ /* 0x000fe40000000000 */
[----:B0-----:R-:W-:-:S03]  /*1a10*/  LOP3.LUT R10, R8, R17, RZ, 0x3c, !PT ;  /* 0x00000011080a7212 */ /* 0x001fc600078e3cff */
[----:B------:R-:W-:Y:S01]  /*1a20*/  IMAD.HI.U32 R9, R23, R28, RZ ;  /* 0x0000001c17097227 */ /* 0x000fe200078e00ff */
[----:B------:R-:W-:-:S03]  /*1a30*/  ISETP.GE.AND P3, PT, R10, RZ, PT ;  /* 0x000000ff0a00720c */ /* 0x000fc60003f66270 */
[----:B------:R-:W-:-:S04]  /*1a40*/  IMAD.MOV R21, RZ, RZ, -R9 ;  /* 0x000000ffff157224 */ /* 0x000fc800078e0a09 */
[----:B------:R-:W-:Y:S02]  /*1a50*/  IMAD R28, R24, R21, R28 ;  /* 0x00000015181c7224 */ /* 0x000fe400078e021c */
[----:B------:R-:W-:-:S05]  /*1a60*/  IMAD.MOV.U32 R21, RZ, RZ, R24 ;  /* 0x000000ffff157224 */ /* 0x000fca00078e0018 */
[----:B------:R-:W-:-:S13]  /*1a70*/  ISETP.GT.U32.AND P1, PT, R21, R28, PT ;  /* 0x0000001c1500720c */ /* 0x000fda0003f24070 */
[----:B------:R-:W-:Y:S01]  /*1a80*/  @!P1 IADD3 R28, PT, PT, R28, -R24, RZ ;  /* 0x800000181c1c9210 */ /* 0x000fe20007ffe0ff */
[----:B------:R-:W-:-:S03]  /*1a90*/  @!P1 VIADD R9, R9, 0x1 ;  /* 0x0000000109099836 */ /* 0x000fc60000000000 */
[----:B------:R-:W-:Y:S01]  /*1aa0*/  ISETP.GE.U32.AND P0, PT, R28, R21, PT ;  /* 0x000000151c00720c */ /* 0x000fe20003f06070 */
[----:B------:R-:W-:-:S12]  /*1ab0*/  IMAD.MOV.U32 R28, RZ, RZ, RZ ;  /* 0x000000ffff1c7224 */ /* 0x000fd800078e00ff */
[----:B------:R-:W-:-:S04]  /*1ac0*/  @P0 VIADD R9, R9, 0x1 ;  /* 0x0000000109090836 */ /* 0x000fc80000000000 */
[----:B------:R-:W-:-:S05]  /*1ad0*/  @!P3 IMAD.MOV R9, RZ, RZ, -R9 ;  /* 0x000000ffff09b224 */ /* 0x000fca00078e0a09 */
[----:B------:R-:W-:-:S04]  /*1ae0*/  SEL R10, R25, R9, !P2 ;  /* 0x00000009190a7207 */ /* 0x000fc80005000000 */
[----:B------:R-:W-:Y:S01]  /*1af0*/  IADD3 R9, PT, PT, -R10, RZ, RZ ;  /* 0x000000ff0a097210 */ /* 0x000fe20007ffe1ff */
[----:B------:R-:W-:-:S04]  /*1b00*/  IMAD.IADD R10, R15, 0x1, R10 ;  /* 0x000000010f0a7824 */ /* 0x000fc800078e020a */
[----:B------:R-:W-:Y:S01]  /*1b10*/  IMAD R9, R17, R9, R8 ;  /* 0x0000000911097224 */ /* 0x000fe200078e0208 */
[----:B------:R-:W-:-:S03]  /*1b20*/  ISETP.GE.AND P1, PT, R10, UR11, PT ;  /* 0x0000000b0a007c0c */ /* 0x000fc6000bf26270 */
[----:B------:R-:W-:Y:S01]  /*1b30*/  IMAD.IADD R9, R14, 0x1, R9 ;  /* 0x000000010e097824 */ /* 0x000fe200078e0209 */
[----:B------:R-:W-:-:S04]  /*1b40*/  ISETP.GT.AND P1, PT, R10, -0x1, !P1 ;  /* 0xffffffff0a00780c */ /* 0x000fc80004f24270 */
[----:B------:R-:W-:-:S04]  /*1b50*/  ISETP.GE.AND P0, PT, R9, UR6, PT ;  /* 0x0000000609007c0c */ /* 0x000fc8000bf06270 */
[----:B------:R-:W-:-:S04]  /*1b60*/  ISETP.GT.AND P0, PT, R9, -0x1, !P0 ;  /* 0xffffffff0900780c */ /* 0x000fc80004704270 */
[----:B------:R-:W-:-:S13]  /*1b70*/  PLOP3.LUT P0, PT, P0, P1, PT, 0x80, 0x8 ;  /* 0x000000000008781c */ /* 0x000fda0000703070 */
[----:B------:R-:W-:Y:S02]  /*1b80*/  @P0 IMAD R11, R10, UR6, R9 ;  /* 0x000000060a0b0c24 */ /* 0x000fe4000f8e0209 */
[----:B------:R-:W0:Y:S01]  /*1b90*/  @P0 LDC.64 R8, c[0x0][0x390] ;  /* 0x0000e400ff080b82 */ /* 0x000e220000000a00 */
[----:B------:R-:W-:Y:S01]  /*1ba0*/  IADD3 R27, PT, PT, R20, R22, RZ ;  /* 0x00000016141b7210 */ /* 0x000fe20007ffe0ff */
[----:B0-----:R-:W-:-:S06]  /*1bb0*/  @P0 IMAD.WIDE R8, R11, 0x4, R8 ;  /* 0x000000040b080825 */ /* 0x001fcc00078e0208 */
[----:B------:R-:W0:Y:S01]  /*1bc0*/  LDC.64 R10, c[0x0][0x380] ;  /* 0x0000e000ff0a7b82 */ /* 0x000e220000000a00 */
[----:B------:R1:W3:Y:S01]  /*1bd0*/  @P0 LDG.E R28, desc[UR8][R8.64] ;  /* 0x00000008081c0981 */ /* 0x0002e2000c1e1900 */
[----:B0-----:R-:W-:-:S05]  /*1be0*/  IMAD.WIDE R10, R27, 0x4, R10 ;  /* 0x000000041b0a7825 */ /* 0x001fca00078e020a */
[----:B------:R-:W4:Y:S01]  /*1bf0*/  LDG.E R27, desc[UR8][R10.64] ;  /* 0x000000080a1b7981 */ /* 0x000f22000c1e1900 */
[----:B--2---:R-:W-:-:S04]  /*1c00*/  FADD R26, R26, -R13 ;  /* 0x8000000d1a1a7221 */ /* 0x004fc80000000000 */
[----:B------:R-:W-:Y:S02]  /*1c10*/  FFMA R29, R26, R26, R19 ;  /* 0x0000001a1a1d7223 */ /* 0x000fe40000000013 */
[----:B------:R-:W2:Y:S01]  /*1c20*/  LDG.E R19, desc[UR8][R10.64+0x4] ;  /* 0x000004080a137981 */ /* 0x000ea2000c1e1900 */
[----:B-1----:R-:W-:Y:S02]  /*1c30*/  VIADD R8, R22, 0x2 ;  /* 0x0000000216087836 */ /* 0x002fe40000000000 */
[----:B---3--:R-:W-:Y:S01]  /*1c40*/  FADD R28, R28, -R13 ;  /* 0x8000000d1c1c7221 */ /* 0x008fe20000000000 */
[----:B----4-:R-:W-:-:S03]  /*1c50*/  FFMA R27, R26, R27, R18 ;  /* 0x0000001b1a1b7223 */ /* 0x010fc60000000012 */
[C---:B------:R-:W-:Y:S01]  /*1c60*/  FFMA R18, R28.reuse, R28, R29 ;  /* 0x0000001c1c127223 */ /* 0x040fe2000000001d */
[----:B--2---:R-:W-:Y:S01]  /*1c70*/  FFMA R26, R28, R19, R27 ;  /* 0x000000131c1a7223 */ /* 0x004fe2000000001b */
[----:B------:R-:W-:Y:S01]  /*1c80*/  IABS R28, R8 ;  /* 0x00000008001c7213 */ /* 0x000fe20000000000 */
[----:B------:R-:W2:Y:S04]  /*1c90*/  LDG.E R27, desc[UR8][R10.64+0x8] ;  /* 0x000008080a1b7981 */ /* 0x000ea8000c1e1900 */
[----:B------:R-:W-:-:S04]  /*1ca0*/  IMAD.HI.U32 R9, R23, R28, RZ ;  /* 0x0000001c17097227 */ /* 0x000fc800078e00ff */
[----:B------:R-:W-:Y:S01]  /*1cb0*/  IMAD.MOV R19, RZ, RZ, -R9 ;  /* 0x000000ffff137224 */ /* 0x000fe200078e0a09 */
[----:B------:R-:W3:Y:S03]  /*1cc0*/  LDG.E R11, desc[UR8][R10.64+0xc] ;  /* 0x00000c080a0b7981 */ /* 0x000ee6000c1e1900 */
[----:B------:R-:W-:-:S05]  /*1cd0*/  IMAD R28, R24, R19, R28 ;  /* 0x00000013181c7224 */ /* 0x000fca00078e021c */
[----:B------:R-:W-:Y:S02]  /*1ce0*/  ISETP.GT.U32.AND P1, PT, R21, R28, PT ;  /* 0x0000001c1500720c */ /* 0x000fe40003f24070 */
[----:B------:R-:W-:-:S11]  /*1cf0*/  LOP3.LUT R19, R8, R17, RZ, 0x3c, !PT ;  /* 0x0000001108137212 */ /* 0x000fd600078e3cff */
[----:B------:R-:W-:Y:S01]  /*1d00*/  @!P1 IMAD.IADD R28, R28, 0x1, -R24 ;  /* 0x000000011c1c9824 */ /* 0x000fe200078e0a18 */
[----:B------:R-:W-:-:S04]  /*1d10*/  ISETP.GE.AND P3, PT, R19, RZ, PT ;  /* 0x000000ff1300720c */ /* 0x000fc80003f66270 */
[----:B------:R-:W-:Y:S02]  /*1d20*/  ISETP.GE.U32.AND P0, PT, R28, R21, PT ;  /* 0x000000151c00720c */ /* 0x000fe40003f06070 */
[----:B------:R-:W-:-:S11]  /*1d30*/  @!P1 IADD3 R9, PT, PT, R9, 0x1, RZ ;  /* 0x0000000109099810 */ /* 0x000fd60007ffe0ff */
[----:B------:R-:W-:-:S04]  /*1d40*/  @P0 VIADD R9, R9, 0x1 ;  /* 0x0000000109090836 */ /* 0x000fc80000000000 */
[----:B------:R-:W-:-:S05]  /*1d50*/  @!P3 IMAD.MOV R9, RZ, RZ, -R9 ;  /* 0x000000ffff09b224 */ /* 0x000fca00078e0a09 */
[----:B------:R-:W-:-:S05]  /*1d60*/  SEL R28, R25, R9, !P2 ;  /* 0x00000009191c7207 */ /* 0x000fca0005000000 */
[----:B------:R-:W-:-:S04]  /*1d70*/  IMAD.MOV R9, RZ, RZ, -R28 ;  /* 0x000000ffff097224 */ /* 0x000fc800078e0a1c */
[----:B------:R-:W-:Y:S01]  /*1d80*/  IMAD R9, R17, R9, R8 ;  /* 0x0000000911097224 */ /* 0x000fe200078e0208 */
[----:B------:R-:W-:-:S03]  /*1d90*/  IADD3 R28, PT, PT, R15, R28, RZ ;  /* 0x0000001c0f1c7210 */ /* 0x000fc60007ffe0ff */
[----:B------:R-:W-:Y:S01]  /*1da0*/  IMAD.IADD R9, R14, 0x1, R9 ;  /* 0x000000010e097824 */ /* 0x000fe200078e0209 */
[----:B------:R-:W-:-:S04]  /*1db0*/  ISETP.GE.AND P1, PT, R28, UR11, PT ;  /* 0x0000000b1c007c0c */ /* 0x000fc8000bf26270 */
[C---:B------:R-:W-:Y:S02]  /*1dc0*/  ISETP.GE.AND P0, PT, R9.reuse, UR6, PT ;  /* 0x0000000609007c0c */ /* 0x040fe4000bf06270 */
[----:B------:R-:W-:Y:S02]  /*1dd0*/  ISETP.GT.AND P1, PT, R28, -0x1, !P1 ;  /* 0xffffffff1c00780c */ /* 0x000fe40004f24270 */
[----:B------:R-:W-:-:S04]  /*1de0*/  ISETP.GT.AND P0, PT, R9, -0x1, !P0 ;  /* 0xffffffff0900780c */ /* 0x000fc80004704270 */
[----:B------:R-:W-:-:S13]  /*1df0*/  PLOP3.LUT P0, PT, P0, P1, PT, 0x80, 0x8 ;  /* 0x000000000008781c */ /* 0x000fda0000703070 */
[----:B------:R-:W-:Y:S02]  /*1e00*/  @P0 IMAD R19, R28, UR6, R9 ;  /* 0x000000061c130c24 */ /* 0x000fe4000f8e0209 */
[----:B------:R-:W0:Y:S01]  /*1e10*/  @P0 LDC.64 R8, c[0x0][0x390] ;  /* 0x0000e400ff080b82 */ /* 0x000e220000000a00 */
[----:B------:R-:W-:Y:S02]  /*1e20*/  IMAD.MOV.U32 R28, RZ, RZ, RZ ;  /* 0x000000ffff1c7224 */ /* 0x000fe400078e00ff */
[----:B0-----:R-:W-:-:S05]  /*1e30*/  @P0 IMAD.WIDE R8, R19, 0x4, R8 ;  /* 0x0000000413080825 */ /* 0x001fca00078e0208 */
[----:B------:R-:W4:Y:S02]  /*1e40*/  @P0 LDG.E R28, desc[UR8][R8.64] ;  /* 0x00000008081c0981 */ /* 0x000f24000c1e1900 */
[----:B----4-:R-:W-:-:S04]  /*1e50*/  FADD R19, R28, -R13 ;  /* 0x8000000d1c137221 */ /* 0x010fc80000000000 */
[C---:B--2---:R-:W-:Y:S01]  /*1e60*/  FFMA R26, R19.reuse, R27, R26 ;  /* 0x0000001b131a7223 */ /* 0x044fe2000000001a */
[----:B------:R-:W-:Y:S01]  /*1e70*/  FFMA R19, R19, R19, R18 ;  /* 0x0000001313137223 */ /* 0x000fe20000000012 */
[----:B------:R-:W-:-:S05]  /*1e80*/  VIADD R18, R22, 0x3 ;  /* 0x0000000316127836 */ /* 0x000fca0000000000 */
[----:B------:R-:W-:-:S05]  /*1e90*/  IABS R28, R18 ;  /* 0x00000012001c7213 */ /* 0x000fca0000000000 */
[----:B------:R-:W-:-:S05]  /*1ea0*/  IMAD.HI.U32 R27, R23, R28, RZ ;  /* 0x0000001c171b7227 */ /* 0x000fca00078e00ff */
[----:B------:R-:W-:-:S05]  /*1eb0*/  IADD3 R29, PT, PT, -R27, RZ, RZ ;  /* 0x000000ff1b1d7210 */ /* 0x000fca0007ffe1ff */
[----:B------:R-:W-:-:S05]  /*1ec0*/  IMAD R28, R24, R29, R28 ;  /* 0x0000001d181c7224 */ /* 0x000fca00078e021c */
[----:B------:R-:W-:Y:S02]  /*1ed0*/  ISETP.GT.U32.AND P1, PT, R21, R28, PT ;  /* 0x0000001c1500720c */ /* 0x000fe40003f24070 */
[----:B------:R-:W-:-:S11]  /*1ee0*/  LOP3.LUT R8, R18, R17, RZ, 0x3c, !PT ;  /* 0x0000001112087212 */ /* 0x000fd600078e3cff */
[----:B------:R-:W-:-:S05]  /*1ef0*/  @!P1 IMAD.IADD R28, R28, 0x1, -R24 ;  /* 0x000000011c1c9824 */ /* 0x000fca00078e0a18 */
[----:B------:R-:W-:Y:S02]  /*1f00*/  ISETP.GE.U32.AND P0, PT, R28, R21, PT ;  /* 0x000000151c00720c */ /* 0x000fe40003f06070 */
[----:B------:R-:W-:Y:S01]  /*1f10*/  ISETP.GE.AND P3, PT, R8, RZ, PT ;  /* 0x000000ff0800720c */ /* 0x000fe20003f66270 */
[----:B------:R-:W-:-:S10]  /*1f20*/  @!P1 VIADD R27, R27, 0x1 ;  /* 0x000000011b1b9836 */ /* 0x000fd40000000000 */
[----:B------:R-:W-:-:S05]  /*1f30*/  @P0 VIADD R27, R27, 0x1 ;  /* 0x000000011b1b0836 */ /* 0x000fca0000000000 */
[----:B------:R-:W-:-:S04]  /*1f40*/  @!P3 IADD3 R27, PT, PT, -R27, RZ, RZ ;  /* 0x000000ff1b1bb210 */ /* 0x000fc80007ffe1ff */
[----:B------:R-:W-:-:S05]  /*1f50*/  SEL R8, R25, R27, !P2 ;  /* 0x0000001b19087207 */ /* 0x000fca0005000000 */
[----:B------:R-:W-:-:S04]  /*1f60*/  IMAD.MOV R9, RZ, RZ, -R8 ;  /* 0x000000ffff097224 */ /* 0x000fc800078e0a08 */
[----:B------:R-:W-:Y:S02]  /*1f70*/  IMAD R9, R17, R9, R18 ;  /* 0x0000000911097224 */ /* 0x000fe400078e0212 */
[----:B------:R-:W-:Y:S02]  /*1f80*/  IMAD.IADD R18, R15, 0x1, R8 ;  /* 0x000000010f127824 */ /* 0x000fe400078e0208 */
[----:B------:R-:W-:-:S03]  /*1f90*/  IMAD.IADD R25, R14, 0x1, R9 ;  /* 0x000000010e197824 */ /* 0x000fc600078e0209 */
[C---:B------:R-:W-:Y:S02]  /*1fa0*/  ISETP.GE.AND P1, PT, R18.reuse, UR11, PT ;  /* 0x0000000b12007c0c */ /* 0x040fe4000bf26270 */
[C---:B------:R-:W-:Y:S02]  /*1fb0*/  ISETP.GE.AND P0, PT, R25.reuse, UR6, PT ;  /* 0x0000000619007c0c */ /* 0x040fe4000bf06270 */
[----:B------:R-:W-:Y:S02]  /*1fc0*/  ISETP.GT.AND P1, PT, R18, -0x1, !P1 ;  /* 0xffffffff1200780c */ /* 0x000fe40004f24270 */
[----:B------:R-:W-:-:S04]  /*1fd0*/  ISETP.GT.AND P0, PT, R25, -0x1, !P0 ;  /* 0xffffffff1900780c */ /* 0x000fc80004704270 */
[----:B------:R-:W-:-:S13]  /*1fe0*/  PLOP3.LUT P0, PT, P0, P1, PT, 0x80, 0x8 ;  /* 0x000000000008781c */ /* 0x000fda0000703070 */
[----:B------:R-:W0:Y:S01]  /*1ff0*/  @P0 LDC.64 R8, c[0x0][0x390] ;  /* 0x0000e400ff080b82 */ /* 0x000e220000000a00 */
[----:B------:R-:W-:Y:S01]  /*2000*/  @P0 IMAD R25, R18, UR6, R25 ;  /* 0x0000000612190c24 */ /* 0x000fe2000f8e0219 */
[----:B------:R-:W-:-:S03]  /*2010*/  MOV R18, RZ ;  /* 0x000000ff00127202 */ /* 0x000fc60000000f00 */
[----:B0-----:R-:W-:-:S05]  /*2020*/  @P0 IMAD.WIDE R8, R25, 0x4, R8 ;  /* 0x0000000419080825 */ /* 0x001fca00078e0208 */
[----:B------:R-:W2:Y:S01]  /*2030*/  @P0 LDG.E R18, desc[UR8][R8.64] ;  /* 0x0000000808120981 */ /* 0x000ea2000c1e1900 */
[----:B------:R-:W-:-:S05]  /*2040*/  VIADD R22, R22, 0x4 ;  /* 0x0000000416167836 */ /* 0x000fca0000000000 */
[----:B------:R-:W-:Y:S01]  /*2050*/  ISETP.NE.AND P0, PT, R22, UR4, PT ;  /* 0x0000000416007c0c */ /* 0x000fe2000bf05270 */
[----:B--2---:R-:W-:-:S04]  /*2060*/  FADD R24, R18, -R13 ;  /* 0x8000000d12187221 */ /* 0x004fc80000000000 */
[C---:B---3--:R-:W-:Y:S01]  /*2070*/  FFMA R18, R24.reuse, R11, R26 ;  /* 0x0000000b18127223 */ /* 0x048fe2000000001a */
[----:B------:R-:W-:-:S07]  /*2080*/  FFMA R19, R24, R24, R19 ;  /* 0x0000001818137223 */ /* 0x000fce0000000013 */
[----:B------:R-:W-:Y:S05]  /*2090*/  @P0 BRA `(.L_x_11) ;  /* 0xfffffff400ac0947 */ /* 0x000fea000383ffff */
[----:B------:R-:W-:-:S07]  /*20a0*/  IMAD.U32 R24, RZ, RZ, UR4 ;  /* 0x00000004ff187e24 */ /* 0x000fce000f8e00ff */
.L_x_10:
[----:B------:R-:W-:-:S04]  /*20b0*/  UISETP.LT.U32.AND UP0, UPT, UR5, 0x1, UPT ;  /* 0x000000010500788c */ /* 0x000fc8000bf01070 */
[----:B------:R-:W-:-:S04]  /*20c0*/  USEL UR6, UR5, 0x1, !UP0 ;  /* 0x0000000105067887 */ /* 0x000fc8000c000000 */
[----:B------:R-:W-:-:S04]  /*20d0*/  ULOP3.LUT UR6, UR6, 0x1, URZ, 0xc0, !UPT ;  /* 0x0000000106067892 */ /* 0x000fc8000f8ec0ff */
[----:B------:R-:W-:-:S09]  /*20e0*/  UISETP.NE.AND UP0, UPT, UR6, URZ, UPT ;  /* 0x000000ff0600728c */ /* 0x000fd2000bf05270 */
[----:B------:R-:W-:Y:S05]  /*20f0*/  BRA.U !UP0, `(.L_x_9) ;  /* 0x0000000908087547 */ /* 0x000fea000b800000 */
[----:B------:R-:W-:-:S09]  /*2100*/  UISETP.NE.AND UP0, UPT, UR6, URZ, UPT ;  /* 0x000000ff0600728c */ /* 0x000fd2000bf05270 */
[----:B------:R-:W-:Y:S05]  /*2110*/  BRA.U UP0, `(.L_x_12) ;  /* 0x0000000500447547 */ /* 0x000fea000b800000 */
[----:B------:R-:W-:Y:S01]  /*2120*/  IABS R10, R17 ;  /* 0x00000011000a7213 */ /* 0x000fe20000000000 */
[----:B------:R-:W-:Y:S01]  /*2130*/  IMAD.MOV.U32 R8, RZ, RZ, RZ ;  /* 0x000000ffff087224 */ /* 0x000fe200078e00ff */
[----:B------:R-:W-:Y:S01]  /*2140*/  IABS R22, R24 ;  /* 0x0000001800167213 */ /* 0x000fe20000000000 */
[----:B------:R-:W0:Y:S01]  /*2150*/  LDCU UR6, c[0x0][0x3cc] ;  /* 0x00007980ff0677ac */ /* 0x000e220008000800 */
[----:B------:R-:W1:Y:S01]  /*2160*/  I2F.RP R11, R10 ;  /* 0x0000000a000b7306 */ /* 0x000e620000209400 */
[----:B------:R-:W2:Y:S07]  /*2170*/  LDCU UR11, c[0x0][0x3d0] ;  /* 0x00007a00ff0b77ac */ /* 0x000eae0008000800 */
[----:B-1----:R-:W1:Y:S02]  /*2180*/  MUFU.RCP R11, R11 ;  /* 0x0000000b000b7308 */ /* 0x002e640000001000 */
[----:B-1----:R-:W-:-:S06]  /*2190*/  VIADD R9, R11, 0xffffffe ;  /* 0x0ffffffe0b097836 */ /* 0x002fcc0000000000 */
[----:B------:R-:W1:Y:S02]  /*21a0*/  F2I.FTZ.U32.TRUNC.NTZ R9, R9 ;  /* 0x0000000900097305 */ /* 0x000e64000021f000 */
[----:B-1----:R-:W-:-:S05]  /*21b0*/  IADD3 R21, PT, PT, RZ, -R9, RZ ;  /* 0x80000009ff157210 */ /* 0x002fca0007ffe0ff */
[----:B------:R-:W-:-:S04]  /*21c0*/  IMAD R21, R21, R10, RZ ;  /* 0x0000000a15157224 */ /* 0x000fc800078e02ff */
[----:B------:R-:W-:-:S04]  /*21d0*/  IMAD.HI.U32 R26, R9, R21, R8 ;  /* 0x00000015091a7227 */ /* 0x000fc800078e0008 */
[----:B------:R-:W-:Y:S02]  /*21e0*/  IMAD.MOV.U32 R21, RZ, RZ, R22 ;  /* 0x000000ffff157224 */ /* 0x000fe400078e0016 */
[----:B------:R-:W-:Y:S02]  /*21f0*/  VIADD R8, R24, 0x1 ;  /* 0x0000000118087836 */ /* 0x000fe40000000000 */
[----:B------:R-:W-:-:S03]  /*2200*/  IMAD.HI.U32 R11, R26, R21, RZ ;  /* 0x000000151a0b7227 */ /* 0x000fc600078e00ff */
[----:B------:R-:W-:Y:S02]  /*2210*/  IABS R23, R8 ;  /* 0x0000000800177213 */ /* 0x000fe40000000000 */
[----:B------:R-:W-:-:S03]  /*2220*/  IADD3 R22, PT, PT, -R11, RZ, RZ ;  /* 0x000000ff0b167210 */ /* 0x000fc60007ffe1ff */
[----:B------:R-:W-:Y:S01]  /*2230*/  IMAD.HI.U32 R9, R26, R23, RZ ;  /* 0x000000171a097227 */ /* 0x000fe200078e00ff */
[----:B------:R-:W-:-:S03]  /*2240*/  LOP3.LUT R26, RZ, R17, RZ, 0x33, !PT ;  /* 0x00000011ff1a7212 */ /* 0x000fc600078e33ff */
[----:B------:R-:W-:Y:S02]  /*2250*/  IMAD R21, R10, R22, R21 ;  /* 0x000000160a157224 */ /* 0x000fe400078e0215 */
[----:B------:R-:W-:-:S03]  /*2260*/  IMAD.MOV R22, RZ, RZ, -R9 ;  /* 0x000000ffff167224 */ /* 0x000fc600078e0a09 */
[C---:B------:R-:W-:Y:S01]  /*2270*/  ISETP.GT.U32.AND P2, PT, R10.reuse, R21, PT ;  /* 0x000000150a00720c */ /* 0x040fe20003f44070 */
[----:B------:R-:W-:-:S05]  /*2280*/  IMAD R23, R10, R22, R23 ;  /* 0x000000160a177224 */ /* 0x000fca00078e0217 */
[----:B------:R-:W-:-:S07]  /*2290*/  ISETP.GT.U32.AND P4, PT, R10, R23, PT ;  /* 0x000000170a00720c */ /* 0x000fce0003f84070 */
[--C-:B------:R-:W-:Y:S01]  /*22a0*/  @!P2 IMAD.IADD R21, R21, 0x1, -R10.reuse ;  /* 0x000000011515a824 */ /* 0x100fe200078e0a0a */
[----:B------:R-:W-:Y:S02]  /*22b0*/  @!P2 IADD3 R11, PT, PT, R11, 0x1, RZ ;  /* 0x000000010b0ba810 */ /* 0x000fe40007ffe0ff */
[----:B------:R-:W-:Y:S02]  /*22c0*/  ISETP.NE.AND P2, PT, R17, RZ, PT ;  /* 0x000000ff1100720c */ /* 0x000fe40003f45270 */
[----:B------:R-:W-:Y:S01]  /*22d0*/  ISETP.GE.U32.AND P0, PT, R21, R10, PT ;  /* 0x0000000a1500720c */ /* 0x000fe20003f06070 */
[----:B------:R-:W-:Y:S01]  /*22e0*/  @!P4 IMAD.IADD R23, R23, 0x1, -R10 ;  /* 0x000000011717c824 */ /* 0x000fe200078e0a0a */
[----:B------:R-:W-:Y:S01]  /*22f0*/  LOP3.LUT R21, R24, R17, RZ, 0x3c, !PT ;  /* 0x0000001118157212 */ /* 0x000fe200078e3cff */
[----:B------:R-:W-:-:S03]  /*2300*/  @!P4 VIADD R9, R9, 0x1 ;  /* 0x000000010909c836 */ /* 0x000fc60000000000 */
[----:B------:R-:W-:Y:S02]  /*2310*/  ISETP.GE.U32.AND P1, PT, R23, R10, PT ;  /* 0x0000000a1700720c */ /* 0x000fe40003f26070 */
[----:B------:R-:W-:Y:S01]  /*2320*/  ISETP.GE.AND P3, PT, R21, RZ, PT ;  /* 0x000000ff1500720c */ /* 0x000fe20003f66270 */
[----:B------:R-:W1:Y:S01]  /*2330*/  LDC.64 R22, c[0x0][0x380] ;  /* 0x0000e000ff167b82 */ /* 0x000e620000000a00 */
[----:B------:R-:W-:-:S03]  /*2340*/  LOP3.LUT R10, R8, R17, RZ, 0x3c, !PT ;  /* 0x00000011080a7212 */ /* 0x000fc600078e3cff */
[----:B------:R-:W-:Y:S01]  /*2350*/  @P0 VIADD R11, R11, 0x1 ;  /* 0x000000010b0b0836 */ /* 0x000fe20000000000 */
[----:B------:R-:W-:-:S05]  /*2360*/  ISETP.GE.AND P0, PT, R10, RZ, PT ;  /* 0x000000ff0a00720c */ /* 0x000fca0003f06270 */
[----:B------:R-:W-:Y:S02]  /*2370*/  @P1 VIADD R9, R9, 0x1 ;  /* 0x0000000109091836 */ /* 0x000fe40000000000 */
[----:B------:R-:W-:-:S04]  /*2380*/  @!P3 IADD3 R11, PT, PT, -R11, RZ, RZ ;  /* 0x000000ff0b0bb210 */ /* 0x000fc80007ffe1ff */
[----:B------:R-:W-:Y:S02]  /*2390*/  SEL R10, R26, R11, !P2 ;  /* 0x0000000b1a0a7207 */ /* 0x000fe40005000000 */
[----:B------:R-:W-:-:S03]  /*23a0*/  @!P0 IMAD.MOV R9, RZ, RZ, -R9 ;  /* 0x000000ffff098224 */ /* 0x000fc600078e0a09 */
[----:B------:R-:W-:Y:S01]  /*23b0*/  IMAD.MOV R11, RZ, RZ, -R10 ;  /* 0x000000ffff0b7224 */ /* 0x000fe200078e0a0a */
[----:B------:R-:W-:Y:S02]  /*23c0*/  IADD3 R10, PT, PT, R15, R10, RZ ;  /* 0x0000000a0f0a7210 */ /* 0x000fe40007ffe0ff */
[----:B------:R-:W-:Y:S01]  /*23d0*/  SEL R26, R26, R9, !P2 ;  /* 0x000000091a1a7207 */ /* 0x000fe20005000000 */
[----:B------:R-:W-:Y:S01]  /*23e0*/  IMAD R9, R17, R11, R24 ;  /* 0x0000000b11097224 */ /* 0x000fe200078e0218 */
[----:B--2---:R-:W-:-:S03]  /*23f0*/  ISETP.GE.AND P1, PT, R10, UR11, PT ;  /* 0x0000000b0a007c0c */ /* 0x004fc6000bf26270 */
[----:B------:R-:W-:Y:S01]  /*2400*/  IMAD.MOV R11, RZ, RZ, -R26 ;  /* 0x000000ffff0b7224 */ /* 0x000fe200078e0a1a */
[----:B------:R-:W-:Y:S01]  /*2410*/  ISETP.GT.AND P1, PT, R10, -0x1, !P1 ;  /* 0xffffffff0a00780c */ /* 0x000fe20004f24270 */
[C---:B------:R-:W-:Y:S02]  /*2420*/  IMAD.IADD R25, R14.reuse, 0x1, R9 ;  /* 0x000000010e197824 */ /* 0x040fe400078e0209 */
[----:B------:R-:W-:Y:S02]  /*2430*/  IMAD R9, R17, R11, R8 ;  /* 0x0000000b11097224 */ /* 0x000fe400078e0208 */
[----:B------:R-:W-:Y:S01]  /*2440*/  IMAD.IADD R26, R15, 0x1, R26 ;  /* 0x000000010f1a7824 */ /* 0x000fe200078e021a */
[C---:B0-----:R-:W-:Y:S01]  /*2450*/  ISETP.GE.AND P0, PT, R25.reuse, UR6, PT ;  /* 0x0000000619007c0c */ /* 0x041fe2000bf06270 */
[----:B------:R-:W-:Y:S01]  /*2460*/  IMAD.IADD R21, R14, 0x1, R9 ;  /* 0x000000010e157824 */ /* 0x000fe200078e0209 */
[----:B------:R-:W-:Y:S02]  /*2470*/  IADD3 R9, PT, PT, R24, R20, RZ ;  /* 0x0000001418097210 */ /* 0x000fe40007ffe0ff */
[----:B------:R-:W-:-:S02]  /*2480*/  ISETP.GT.AND P0, PT, R25, -0x1, !P0 ;  /* 0xffffffff1900780c */ /* 0x000fc40004704270 */
[C---:B------:R-:W-:Y:S01]  /*2490*/  ISETP.GE.AND P2, PT, R26.reuse, UR11, PT ;  /* 0x0000000b1a007c0c */ /* 0x040fe2000bf46270 */
[----:B-1----:R-:W-:Y:S01]  /*24a0*/  IMAD.WIDE R22, R9, 0x4, R22 ;  /* 0x0000000409167825 */ /* 0x002fe200078e0216 */
[C---:B------:R-:W-:Y:S02]  /*24b0*/  ISETP.GE.AND P3, PT, R21.reuse, UR6, PT ;  /* 0x0000000615007c0c */ /* 0x040fe4000bf66270 */
[----:B------:R-:W-:Y:S02]  /*24c0*/  PLOP3.LUT P0, PT, P0, P1, PT, 0x80, 0x8 ;  /* 0x000000000008781c */ /* 0x000fe40000703070 */
[----:B------:R-:W-:Y:S02]  /*24d0*/  ISETP.GT.AND P2, PT, R26, -0x1, !P2 ;  /* 0xffffffff1a00780c */ /* 0x000fe40005744270 */
[----:B------:R-:W-:-:S04]  /*24e0*/  ISETP.GT.AND P1, PT, R21, -0x1, !P3 ;  /* 0xffffffff1500780c */ /* 0x000fc80005f24270 */
[----:B------:R-:W-:-:S05]  /*24f0*/  PLOP3.LUT P1, PT, P1, P2, PT, 0x80, 0x8 ;  /* 0x000000000008781c */ /* 0x000fca0000f25070 */
[----:B------:R-:W-:Y:S02]  /*2500*/  @P0 IMAD R25, R10, UR6, R25 ;  /* 0x000000060a190c24 */ /* 0x000fe4000f8e0219 */
[----:B------:R-:W0:Y:S01]  /*2510*/  @P0 LDC.64 R10, c[0x0][0x390] ;  /* 0x0000e400ff0a0b82 */ /* 0x000e220000000a00 */
[----:B------:R-:W-:-:S05]  /*2520*/  IMAD.MOV.U32 R28, RZ, RZ, RZ ;  /* 0x000000ffff1c7224 */ /* 0x000fca00078e00ff */
[----:B------:R-:W-:Y:S02]  /*2530*/  @P1 IMAD R21, R26, UR6, R21 ;  /* 0x000000061a151c24 */ /* 0x000fe4000f8e0215 */
[----:B------:R-:W1:Y:S01]  /*2540*/  @P1 LDC.64 R8, c[0x0][0x390] ;  /* 0x0000e400ff081b82 */ /* 0x000e620000000a00 */
[----:B------:R-:W-:Y:S02]  /*2550*/  IMAD.MOV.U32 R26, RZ, RZ, RZ ;  /* 0x000000ffff1a7224 */ /* 0x000fe400078e00ff */
[----:B0-----:R-:W-:Y:S02]  /*2560*/  @P0 IMAD.WIDE R10, R25, 0x4, R10 ;  /* 0x00000004190a0825 */ /* 0x001fe400078e020a */
[----:B------:R-:W2:Y:S04]  /*2570*/  LDG.E R25, desc[UR8][R22.64+0x4] ;  /* 0x0000040816197981 */ /* 0x000ea8000c1e1900 */
[----:B------:R-:W3:Y:S01]  /*2580*/  @P0 LDG.E R26, desc[UR8][R10.64] ;  /* 0x000000080a1a0981 */ /* 0x000ee2000c1e1900 */
[----:B-1----:R-:W-:-:S03]  /*2590*/  @P1 IMAD.WIDE R8, R21, 0x4, R8 ;  /* 0x0000000415081825 */ /* 0x002fc600078e0208 */
[----:B------:R-:W4:Y:S04]  /*25a0*/  LDG.E R21, desc[UR8][R22.64] ;  /* 0x0000000816157981 */ /* 0x000f28000c1e1900 */
[----:B------:R-:W5:Y:S01]  /*25b0*/  @P1 LDG.E R28, desc[UR8][R8.64] ;  /* 0x00000008081c1981 */ /* 0x000f62000c1e1900 */
[----:B------:R-:W-:Y:S02]  /*25c0*/  VIADD R24, R24, 0x2 ;  /* 0x0000000218187836 */ /* 0x000fe40000000000 */
[----:B---3--:R-:W-:-:S04]  /*25d0*/  FADD R26, R26, -R13 ;  /* 0x8000000d1a1a7221 */ /* 0x008fc80000000000 */
[C---:B----4-:R-:W-:Y:S01]  /*25e0*/  FFMA R21, R26.reuse, R21, R18 ;  /* 0x000000151a157223 */ /* 0x050fe20000000012 */
[----:B------:R-:W-:Y:S01]  /*25f0*/  FFMA R19, R26, R26, R19 ;  /* 0x0000001a1a137223 */ /* 0x000fe20000000013 */
[----:B-----5:R-:W-:-:S04]  /*2600*/  FADD R28, R28, -R13 ;  /* 0x8000000d1c1c7221 */ /* 0x020fc80000000000 */
[C---:B--2---:R-:W-:Y:S01]  /*2610*/  FFMA R18, R28.reuse, R25, R21 ;  /* 0x000000191c127223 */ /* 0x044fe20000000015 */
[----:B------:R-:W-:-:S07]  /*2620*/  FFMA R19, R28, R28, R19 ;  /* 0x0000001c1c137223 */ /* 0x000fce0000000013 */
.L_x_12:
[----:B------:R-:W-:Y:S01]  /*2630*/  IABS R10, R17 ;  /* 0x00000011000a7213 */ /* 0x000fe20000000000 */
[----:B------:R-:W-:Y:S01]  /*2640*/  IMAD.MOV.U32 R8, RZ, RZ, RZ ;  /* 0x000000ffff087224 */ /* 0x000fe200078e00ff */
[----:B------:R-:W-:Y:S01]  /*2650*/  IABS R22, R24 ;  /* 0x0000001800167213 */ /* 0x000fe20000000000 */
[----:B------:R-:W0:Y:S01]  /*2660*/  LDCU UR6, c[0x0][0x3cc] ;  /* 0x00007980ff0677ac */ /* 0x000e220008000800 */
[----:B------:R-:W1:Y:S01]  /*2670*/  I2F.RP R11, R10 ;  /* 0x0000000a000b7306 */ /* 0x000e620000209400 */
[----:B------:R-:W2:Y:S07]  /*2680*/  LDCU UR11, c[0x0][0x3d0] ;  /* 0x00007a00ff0b77ac */ /* 0x000eae0008000800 */
[----:B-1----:R-:W1:Y:S02]  /*2690*/  MUFU.RCP R11, R11 ;  /* 0x0000000b000b7308 */ /* 0x002e640000001000 */
[----:B-1----:R-:W-:-:S06]  /*26a0*/  IADD3 R21, PT, PT, R11, 0xffffffe, RZ ;  /* 0x0ffffffe0b157810 */ /* 0x002fcc0007ffe0ff */
[----:B------:R1:W3:Y:S02]  /*26b0*/  F2I.FTZ.U32.TRUNC.NTZ R9, R21 ;  /* 0x0000001500097305 */ /* 0x0002e4000021f000 */
[----:B-1----:R-:W-:Y:S01]  /*26c0*/  IADD3 R21, PT, PT, R20, R24, RZ ;  /* 0x0000001814157210 */ /* 0x002fe20007ffe0ff */
[----:B------:R-:W-:Y:S02]  /*26d0*/  IMAD.MOV.U32 R20, RZ, RZ, RZ ;  /* 0x000000ffff147224 */ /* 0x000fe400078e00ff */
[----:B---3--:R-:W-:-:S04]  /*26e0*/  IMAD.MOV R23, RZ, RZ, -R9 ;  /* 0x000000ffff177224 */ /* 0x008fc800078e0a09 */
[----:B------:R-:W-:-:S04]  /*26f0*/  IMAD R23, R23, R10, RZ ;  /* 0x0000000a17177224 */ /* 0x000fc800078e02ff */
[----:B------:R-:W-:-:S04]  /*2700*/  IMAD.HI.U32 R8, R9, R23, R8 ;  /* 0x0000001709087227 */ /* 0x000fc800078e0008 */
[----:B------:R-:W-:-:S04]  /*2710*/  IMAD.MOV.U32 R9, RZ, RZ, R22 ;  /* 0x000000ffff097224 */ /* 0x000fc800078e0016 */
[----:B------:R-:W-:-:S05]  /*2720*/  IMAD.HI.U32 R8, R8, R9, RZ ;  /* 0x0000000908087227 */ /* 0x000fca00078e00ff */
[----:B------:R-:W-:-:S05]  /*2730*/  IADD3 R11, PT, PT, -R8, RZ, RZ ;  /* 0x000000ff080b7210 */ /* 0x000fca0007ffe1ff */
[----:B------:R-:W-:-:S05]  /*2740*/  IMAD R9, R10, R11, R9 ;  /* 0x0000000b0a097224 */ /* 0x000fca00078e0209 */
        /* <DEDUP_REMOVED lines=10> */
[--C-:B------:R-:W-:Y:S02]  /*27f0*/  IMAD.MOV R9, RZ, RZ, -R8.reuse ;  /* 0x000000ffff097224 */ /* 0x100fe400078e0a08 */
[----:B------:R-:W-:Y:S02]  /*2800*/  IMAD.IADD R22, R15, 0x1, R8 ;  /* 0x000000010f167824 */ /* 0x000fe400078e0208 */
[----:B------:R-:W-:Y:S02]  /*2810*/  IMAD R17, R17, R9, R24 ;  /* 0x0000000911117224 */ /* 0x000fe400078e0218 */
[----:B------:R-:W1:Y:S01]  /*2820*/  LDC.64 R8, c[0x0][0x380] ;  /* 0x0000e000ff087b82 */ /* 0x000e620000000a00 */
[----:B--2---:R-:W-:Y:S01]  /*2830*/  ISETP.GE.AND P1, PT, R22, UR11, PT ;  /* 0x0000000b16007c0c */ /* 0x004fe2000bf26270 */
[----:B------:R-:W-:-:S03]  /*2840*/  IMAD.IADD R17, R14, 0x1, R17 ;  /* 0x000000010e117824 */ /* 0x000fc600078e0211 */
[----:B------:R-:W-:Y:S02]  /*2850*/  ISETP.GT.AND P1, PT, R22, -0x1, !P1 ;  /* 0xffffffff1600780c */ /* 0x000fe40004f24270 */
[----:B0-----:R-:W-:-:S04]  /*2860*/  ISETP.GE.AND P0, PT, R17, UR6, PT ;  /* 0x0000000611007c0c */ /* 0x001fc8000bf06270 */
[----:B------:R-:W-:-:S04]  /*2870*/  ISETP.GT.AND P0, PT, R17, -0x1, !P0 ;  /* 0xffffffff1100780c */ /* 0x000fc80004704270 */
[----:B------:R-:W-:Y:S01]  /*2880*/  PLOP3.LUT P0, PT, P0, P1, PT, 0x80, 0x8 ;  /* 0x000000000008781c */ /* 0x000fe20000703070 */
[----:B-1----:R-:W-:-:S12]  /*2890*/  IMAD.WIDE R8, R21, 0x4, R8 ;  /* 0x0000000415087825 */ /* 0x002fd800078e0208 */
[----:B------:R-:W0:Y:S01]  /*28a0*/  @P0 LDC.64 R10, c[0x0][0x390] ;  /* 0x0000e400ff0a0b82 */ /* 0x000e220000000a00 */
[----:B------:R-:W-:Y:S01]  /*28b0*/  @P0 IMAD R17, R22, UR6, R17 ;  /* 0x0000000616110c24 */ /* 0x000fe2000f8e0211 */
[----:B------:R-:W2:Y:S03]  /*28c0*/  LDG.E R9, desc[UR8][R8.64] ;  /* 0x0000000808097981 */ /* 0x000ea6000c1e1900 */
[----:B0-----:R-:W-:-:S05]  /*28d0*/  @P0 IMAD.WIDE R10, R17, 0x4, R10 ;  /* 0x00000004110a0825 */ /* 0x001fca00078e020a */
[----:B------:R-:W3:Y:S02]  /*28e0*/  @P0 LDG.E R20, desc[UR8][R10.64] ;  /* 0x000000080a140981 */ /* 0x000ee4000c1e1900 */
[----:B---3--:R-:W-:-:S04]  /*28f0*/  FADD R20, R20, -R13 ;  /* 0x8000000d14147221 */ /* 0x008fc80000000000 */
[C---:B------:R-:W-:Y:S01]  /*2900*/  FFMA R19, R20.reuse, R20, R19 ;  /* 0x0000001414137223 */ /* 0x040fe20000000013 */
[----:B--2---:R-:W-:-:S07]  /*2910*/  FFMA R18, R20, R9, R18 ;  /* 0x0000000914127223 */ /* 0x004fce0000000012 */
.L_x_9:
[----:B------:R-:W0:Y:S01]  /*2920*/  LDC R11, c[0x0][0x3c4] ;  /* 0x0000f100ff0b7b82 */ /* 0x000e220000000800 */
[----:B------:R-:W0:Y:S07]  /*2930*/  LDCU UR6, c[0x0][0x3c8] ;  /* 0x00007900ff0677ac */ /* 0x000e2e0008000800 */
[----:B------:R-:W1:Y:S01]  /*2940*/  LDC.64 R8, c[0x0][0x388] ;  /* 0x0000e200ff087b82 */ /* 0x000e620000000a00 */
[----:B0-----:R-:W-:-:S04]  /*2950*/  IMAD R11, R11, UR6, R16 ;  /* 0x000000060b0b7c24 */ /* 0x001fc8000f8e0210 */
[----:B-1----:R-:W-:-:S06]  /*2960*/  IMAD.WIDE R8, R11, 0x4, R8 ;  /* 0x000000040b087825 */ /* 0x002fcc00078e0208 */
[----:B------:R-:W2:Y:S01]  /*2970*/  LDG.E R8, desc[UR8][R8.64] ;  /* 0x0000000808087981 */ /* 0x000ea2000c1e1900 */
[----:B------:R-:W-:Y:S01]  /*2980*/  BSSY.RECONVERGENT B0, `(.L_x_13) ;  /* 0x000000d000007945 */ /* 0x000fe20003800200 */
[----:B--2---:R-:W-:-:S04]  /*2990*/  FMUL R8, R8, R19 ;  /* 0x0000001308087220 */ /* 0x004fc80000400000 */
[----:B------:R-:W-:Y:S01]  /*29a0*/  VIADD R10, R8, 0xf3000000 ;  /* 0xf3000000080a7836 */ /* 0x000fe20000000000 */
[----:B------:R0:W1:Y:S04]  /*29b0*/  MUFU.RSQ R17, R8 ;  /* 0x0000000800117308 */ /* 0x0000680000001400 */
[----:B------:R-:W-:-:S13]  /*29c0*/  ISETP.GT.U32.AND P0, PT, R10, 0x727fffff, PT ;  /* 0x727fffff0a00780c */ /* 0x000fda0003f04070 */
[----:B01----:R-:W-:Y:S05]  /*29d0*/  @!P0 BRA `(.L_x_14) ;  /* 0x00000000000c8947 */ /* 0x003fea0003800000 */
[----:B------:R-:W-:-:S07]  /*29e0*/  MOV R21, 0x2a00 ;  /* 0x00002a0000157802 */ /* 0x000fce0000000f00 */
[----:B------:R-:W-:Y:S05]  /*29f0*/  CALL.REL.NOINC `($__internal_1_$__cuda_sm20_sqrt_rn_f32_slowpath) ;  /* 0x0000001000407944 */ /* 0x000fea0003c00000 */
[----:B------:R-:W-:Y:S05]  /*2a00*/  BRA `(.L_x_15) ;  /* 0x0000000000107947 */ /* 0x000fea0003800000 */
.L_x_14:
[----:B------:R-:W-:Y:S01]  /*2a10*/  FMUL.FTZ R11, R8, R17 ;  /* 0x00000011080b7220 */ /* 0x000fe20000410000 */
[----:B------:R-:W-:-:S03]  /*2a20*/  FMUL.FTZ R9, R17, 0.5 ;  /* 0x3f00000011097820 */ /* 0x000fc60000410000 */
[----:B------:R-:W-:-:S04]  /*2a30*/  FFMA R8, -R11, R11, R8 ;  /* 0x0000000b0b087223 */ /* 0x000fc80000000108 */
[----:B------:R-:W-:-:S07]  /*2a40*/  FFMA R11, R8, R9, R11 ;  /* 0x00000009080b7223 */ /* 0x000fce000000000b */
.L_x_15:
[----:B------:R-:W-:Y:S05]  /*2a50*/  BSYNC.RECONVERGENT B0 ;  /* 0x0000000000007941 */ /* 0x000fea0003800200 */
.L_x_13:
[----:B------:R-:W0:Y:S01]  /*2a60*/  MUFU.RCP R8, R11 ;  /* 0x0000000b00087308 */ /* 0x000e220000001000 */
[----:B------:R-:W-:Y:S07]  /*2a70*/  BSSY.RECONVERGENT B0, `(.L_x_16) ;  /* 0x000000c000007945 */ /* 0x000fee0003800200 */
[----:B------:R-:W1:Y:S01]  /*2a80*/  FCHK P0, R18, R11 ;  /* 0x0000000b12007302 */ /* 0x000e620000000000 */
[----:B0-----:R-:W-:-:S04]  /*2a90*/  FFMA R9, R8, -R11, 1 ;  /* 0x3f80000008097423 */ /* 0x001fc8000000080b */
[----:B------:R-:W-:-:S04]  /*2aa0*/  FFMA R9, R8, R9, R8 ;  /* 0x0000000908097223 */ /* 0x000fc80000000008 */
[----:B------:R-:W-:-:S04]  /*2ab0*/  FFMA R17, R9, R18, RZ ;  /* 0x0000001209117223 */ /* 0x000fc800000000ff */
[----:B------:R-:W-:-:S04]  /*2ac0*/  FFMA R8, R17, -R11, R18 ;  /* 0x8000000b11087223 */ /* 0x000fc80000000012 */
[----:B------:R-:W-:Y:S01]  /*2ad0*/  FFMA R17, R9, R8, R17 ;  /* 0x0000000809117223 */ /* 0x000fe20000000011 */
[----:B-1----:R-:W-:Y:S06]  /*2ae0*/  @!P0 BRA `(.L_x_17) ;  /* 0x0000000000108947 */ /* 0x002fec0003800000 */
[----:B------:R-:W-:Y:S01]  /*2af0*/  IMAD.MOV.U32 R9, RZ, RZ, R11 ;  /* 0x000000ffff097224 */ /* 0x000fe200078e000b */
[----:B------:R-:W-:-:S07]  /*2b00*/  MOV R10, 0x2b20 ;  /* 0x00002b20000a7802 */ /* 0x000fce0000000f00 */
[----:B------:R-:W-:Y:S05]  /*2b10*/  CALL.REL.NOINC `($__internal_2_$__cuda_sm3x_div_rn_noftz_f32_slowpath) ;  /* 0x0000001000547944 */ /* 0x000fea0003c00000 */
[----:B------:R-:W-:-:S07]  /*2b20*/  MOV R17, R8 ;  /* 0x0000000800117202 */ /* 0x000fce0000000f00 */
.L_x_17:
[----:B------:R-:W-:Y:S05]  /*2b30*/  BSYNC.RECONVERGENT B0 ;  /* 0x0000000000007941 */ /* 0x000fea0003800200 */
.L_x_16:
[----:B------:R-:W2:Y:S01]  /*2b40*/  LDG.E R8, desc[UR8][R6.64] ;  /* 0x0000000806087981 */ /* 0x000ea2000c1e1900 */
[----:B------:R-:W-:Y:S01]  /*2b50*/  BSSY.RECONVERGENT B0, `(.L_x_18) ;  /* 0x00000a1000007945 */ /* 0x000fe20003800200 */
[----:B--2---:R-:W-:-:S13]  /*2b60*/  FSETP.GT.AND P0, PT, R17, R8, PT ;  /* 0x000000081100720b */ /* 0x004fda0003f04000 */
[----:B------:R-:W-:Y:S05]  /*2b70*/  @!P0 BRA `(.L_x_19) ;  /* 0x0000000800788947 */ /* 0x000fea0003800000 */
[----:B------:R-:W0:Y:S01]  /*2b80*/  I2F.F64.U32 R8, R16 ;  /* 0x0000001000087312 */ /* 0x000e220000201800 */
[----:B------:R1:W-:Y:S01]  /*2b90*/  STG.E desc[UR8][R6.64], R17 ;  /* 0x0000001106007986 */ /* 0x0003e2000c101908 */
[----:B0-----:R-:W-:Y:S01]  /*2ba0*/  DMUL R10, R8, R2 ;  /* 0x00000002080a7228 */ /* 0x001fe20000000000 */
[----:B------:R-:W0:Y:S09]  /*2bb0*/  LDC.64 R8, c[0x0][0x3a0] ;  /* 0x0000e800ff087b82 */ /* 0x000e320000000a00 */
[----:B------:R-:W2:Y:S02]  /*2bc0*/  F2F.F32.F64 R10, R10 ;  /* 0x0000000a000a7310 */ /* 0x000ea40000301000 */
[----:B--2---:R-:W-:Y:S01]  /*2bd0*/  FMUL R21, R10, 0.63661974668502807617 ;  /* 0x3f22f9830a157820 */ /* 0x004fe20000400000 */
[----:B0-----:R-:W-:Y:S01]  /*2be0*/  IMAD.WIDE R8, R0, 0x4, R8 ;  /* 0x0000000400087825 */ /* 0x001fe200078e0208 */
[----:B------:R-:W-:-:S04]  /*2bf0*/  FSETP.GE.AND P0, PT, |R10|, 105615, PT ;  /* 0x47ce47800a00780b */ /* 0x000fc80003f06200 */
[----:B------:R-:W0:Y:S01]  /*2c00*/  F2I.NTZ R21, R21 ;  /* 0x0000001500157305 */ /* 0x000e220000203100 */
[----:B------:R1:W-:Y:S01]  /*2c10*/  STG.E desc[UR8][R8.64], R12 ;  /* 0x0000000c08007986 */ /* 0x0003e2000c101908 */
[----:B0-----:R-:W-:Y:S01]  /*2c20*/  I2FP.F32.S32 R19, R21 ;  /* 0x0000001500137245 */ /* 0x001fe20000201400 */
[----:B------:R-:W-:-:S04]  /*2c30*/  IMAD.MOV.U32 R23, RZ, RZ, R21 ;  /* 0x000000ffff177224 */ /* 0x000fc800078e0015 */
[----:B------:R-:W-:-:S04]  /*2c40*/  FFMA R18, R19, -1.5707962512969970703, R10 ;  /* 0xbfc90fda13127823 */ /* 0x000fc8000000000a */
[----:B------:R-:W-:-:S04]  /*2c50*/  FFMA R18, R19, -7.5497894158615963534e-08, R18 ;  /* 0xb3a2216813127823 */ /* 0x000fc80000000012 */
[----:B------:R-:W-:-:S04]  /*2c60*/  FFMA R22, R19, -5.3903029534742383927e-15, R18 ;  /* 0xa7c234c513167823 */ /* 0x000fc80000000012 */
[----:B------:R-:W-:Y:S01]  /*2c70*/  IMAD.MOV.U32 R24, RZ, RZ, R22 ;  /* 0x000000ffff187224 */ /* 0x000fe200078e0016 */
[----:B-1----:R-:W-:Y:S06]  /*2c80*/  @!P0 BRA `(.L_x_20) ;  /* 0x0000000000d08947 */ /* 0x002fec0003800000 */
[----:B------:R-:W-:-:S13]  /*2c90*/  FSETP.NEU.AND P1, PT, |R10|, +INF , PT ;  /* 0x7f8000000a00780b */ /* 0x000fda0003f2d200 */
[----:B------:R-:W-:Y:S05]  /*2ca0*/  @!P1 BRA `(.L_x_21) ;  /* 0x0000000000c09947 */ /* 0x000fea0003800000 */
[----:B------:R-:W0:Y:S01]  /*2cb0*/  LDC.64 R8, c[0x4][RZ] ;  /* 0x01000000ff087b82 */ /* 0x000e220000000a00 */
[----:B------:R-:W-:Y:S01]  /*2cc0*/  IMAD.SHL.U32 R18, R10, 0x100, RZ ;  /* 0x000001000a127824 */ /* 0x000fe200078e00ff */
[----:B------:R-:W-:Y:S01]  /*2cd0*/  MOV R17, RZ ;  /* 0x000000ff00117202 */ /* 0x000fe20000000f00 */
[----:B------:R-:W-:Y:S02]  /*2ce0*/  IMAD.MOV.U32 R25, RZ, RZ, RZ ;  /* 0x000000ffff197224 */ /* 0x000fe400078e00ff */
[----:B------:R-:W-:Y:S01]  /*2cf0*/  IMAD.MOV.U32 R11, RZ, RZ, RZ ;  /* 0x000000ffff0b7224 */ /* 0x000fe200078e00ff */
[----:B------:R-:W-:-:S07]  /*2d00*/  LOP3.LUT R29, R18, 0x80000000, RZ, 0xfc, !PT ;  /* 0x80000000121d7812 */ /* 0x000fce00078efcff */
.L_x_22:
[----:B0-----:R-:W-:-:S06]  /*2d10*/  IMAD.WIDE.U32 R18, R11, 0x4, R8 ;  /* 0x000000040b127825 */ /* 0x001fcc00078e0008 */
[----:B------:R-:W2:Y:S02]  /*2d20*/  LDG.E.CONSTANT R18, desc[UR8][R18.64] ;  /* 0x0000000812127981 */ /* 0x000ea4000c1e9900 */
[----:B--2---:R-:W-:-:S03]  /*2d30*/  IMAD.WIDE.U32 R20, R18, R29, RZ ;  /* 0x0000001d12147225 */ /* 0x004fc600078e00ff */
[----:B------:R-:W-:Y:S01]  /*2d40*/  IADD3 R27, P2, PT, R20, R17, RZ ;  /* 0x00000011141b7210 */ /* 0x000fe20007f5e0ff */
[C---:B------:R-:W-:Y:S01]  /*2d50*/  IMAD R20, R11.reuse, 0x4, R1 ;  /* 0x000000040b147824 */ /* 0x040fe200078e0201 */
[----:B------:R-:W-:-:S03]  /*2d60*/  IADD3 R11, PT, PT, R11, 0x1, RZ ;  /* 0x000000010b0b7810 */ /* 0x000fc60007ffe0ff */
[----:B------:R-:W-:Y:S01]  /*2d70*/  IMAD.X R17, R21, 0x1, R25, P2 ;  /* 0x0000000115117824 */ /* 0x000fe200010e0619 */
[----:B------:R1:W-:Y:S01]  /*2d80*/  STL [R20], R27 ;  /* 0x0000001b14007387 */ /* 0x0003e20000100800 */
[----:B------:R-:W-:-:S13]  /*2d90*/  ISETP.NE.AND P1, PT, R11, 0x6, PT ;  /* 0x000000060b00780c */ /* 0x000fda0003f25270 */
[----:B-1----:R-:W-:Y:S05]  /*2da0*/  @P1 BRA `(.L_x_22) ;  /* 0xfffffffc00d81947 */ /* 0x002fea000383ffff */
[----:B------:R-:W-:Y:S01]  /*2db0*/  SHF.R.U32.HI R18, RZ, 0x17, R10 ;  /* 0x00000017ff127819 */ /* 0x000fe2000001160a */
[----:B------:R0:W-:Y:S03]  /*2dc0*/  STL [R1+0x18], R17 ;  /* 0x0000181101007387 */ /* 0x0001e60000100800 */
[C---:B------:R-:W-:Y:S02]  /*2dd0*/  LOP3.LUT R8, R18.reuse, 0xe0, RZ, 0xc0, !PT ;  /* 0x000000e012087812 */ /* 0x040fe400078ec0ff */
[----:B------:R-:W-:-:S03]  /*2de0*/  LOP3.LUT P1, RZ, R18, 0x1f, RZ, 0xc0, !PT ;  /* 0x0000001f12ff7812 */ /* 0x000fc6000782c0ff */
[----:B------:R-:W-:-:S05]  /*2df0*/  VIADD R8, R8, 0xffffff80 ;  /* 0xffffff8008087836 */ /* 0x000fca0000000000 */
[----:B------:R-:W-:-:S05]  /*2e00*/  SHF.R.U32.HI R8, RZ, 0x5, R8 ;  /* 0x00000005ff087819 */ /* 0x000fca0000011608 */
[----:B------:R-:W-:-:S05]  /*2e10*/  IMAD R19, R8, -0x4, R1 ;  /* 0xfffffffc08137824 */ /* 0x000fca00078e0201 */
[----:B------:R-:W2:Y:S04]  /*2e20*/  LDL R11, [R19+0x18] ;  /* 0x00001800130b7983 */ /* 0x000ea80000100800 */
[----:B------:R-:W2:Y:S04]  /*2e30*/  LDL R8, [R19+0x14] ;  /* 0x0000140013087983 */ /* 0x000ea80000100800 */
[----:B------:R-:W3:Y:S01]  /*2e40*/  @P1 LDL R9, [R19+0x10] ;  /* 0x0000100013091983 */ /* 0x000ee20000100800 */
[----:B------:R-:W-:Y:S01]  /*2e50*/  LOP3.LUT R18, R18, 0x1f, RZ, 0xc0, !PT ;  /* 0x0000001f12127812 */ /* 0x000fe200078ec0ff */
[----:B------:R-:W-:Y:S01]  /*2e60*/  UMOV UR12, 0x54442d19 ;  /* 0x54442d19000c7882 */ /* 0x000fe20000000000 */
[----:B------:R-:W-:-:S02]  /*2e70*/  UMOV UR13, 0x3bf921fb ;  /* 0x3bf921fb000d7882 */ /* 0x000fc40000000000 */
[-C--:B--2---:R-:W-:Y:S02]  /*2e80*/  @P1 SHF.L.W.U32.HI R11, R8, R18.reuse, R11 ;  /* 0x00000012080b1219 */ /* 0x084fe40000010e0b */
[----:B---3--:R-:W-:Y:S02]  /*2e90*/  @P1 SHF.L.W.U32.HI R8, R9, R18, R8 ;  /* 0x0000001209081219 */ /* 0x008fe40000010e08 */
[----:B------:R-:W-:Y:S02]  /*2ea0*/  ISETP.GE.AND P1, PT, R10, RZ, PT ;  /* 0x000000ff0a00720c */ /* 0x000fe40003f26270 */
[C-C-:B------:R-:W-:Y:S01]  /*2eb0*/  SHF.L.W.U32.HI R21, R8.reuse, 0x2, R11.reuse ;  /* 0x0000000208157819 */ /* 0x140fe20000010e0b */
[----:B------:R-:W-:Y:S01]  /*2ec0*/  IMAD.SHL.U32 R8, R8, 0x4, RZ ;  /* 0x0000000408087824 */ /* 0x000fe200078e00ff */
[----:B------:R-:W-:Y:S02]  /*2ed0*/  SHF.R.U32.HI R20, RZ, 0x1e, R11 ;  /* 0x0000001eff147819 */ /* 0x000fe4000001160b */
[----:B------:R-:W-:-:S02]  /*2ee0*/  SHF.R.S32.HI R9, RZ, 0x1f, R21 ;  /* 0x0000001fff097819 */ /* 0x000fc40000011415 */
[----:B------:R-:W-:Y:S02]  /*2ef0*/  LOP3.LUT R11, R21, R10, RZ, 0x3c, !PT ;  /* 0x0000000a150b7212 */ /* 0x000fe400078e3cff */
[C---:B------:R-:W-:Y:S02]  /*2f00*/  LOP3.LUT R8, R9.reuse, R8, RZ, 0x3c, !PT ;  /* 0x0000000809087212 */ /* 0x040fe400078e3cff */
[----:B------:R-:W-:Y:S02]  /*2f10*/  LOP3.LUT R9, R9, R21, RZ, 0x3c, !PT ;  /* 0x0000001509097212 */ /* 0x000fe400078e3cff */
[----:B------:R-:W-:Y:S02]  /*2f20*/  LEA.HI R21, R21, R20, RZ, 0x1 ;  /* 0x0000001415157211 */ /* 0x000fe400078f08ff */
[----:B------:R-:W-:Y:S02]  /*2f30*/  ISETP.GE.AND P2, PT, R11, RZ, PT ;  /* 0x000000ff0b00720c */ /* 0x000fe40003f46270 */
[----:B------:R-:W1:Y:S01]  /*2f40*/  I2F.F64.S64 R8, R8 ;  /* 0x0000000800087312 */ /* 0x000e620000301c00 */
[----:B------:R-:W-:-:S05]  /*2f50*/  IADD3 R11, PT, PT, -R21, RZ, RZ ;  /* 0x000000ff150b7210 */ /* 0x000fca0007ffe1ff */
[----:B------:R-:W-:Y:S01]  /*2f60*/  @!P1 IMAD.MOV.U32 R21, RZ, RZ, R11 ;  /* 0x000000ffff159224 */ /* 0x000fe200078e000b */
[----:B-1----:R-:W-:-:S10]  /*2f70*/  DMUL R18, R8, UR12 ;  /* 0x0000000c08127c28 */ /* 0x002fd40008000000 */
[----:B------:R-:W1:Y:S02]  /*2f80*/  F2F.F32.F64 R18, R18 ;  /* 0x0000001200127310 */ /* 0x000e640000301000 */
[----:B-1----:R-:W-:Y:S01]  /*2f90*/  FSEL R24, -R18, R18, !P2 ;  /* 0x0000001212187208 */ /* 0x002fe20005000100 */
[----:B0-----:R-:W-:Y:S06]  /*2fa0*/  BRA `(.L_x_20) ;  /* 0x0000000000087947 */ /* 0x001fec0003800000 */
.L_x_21:
[----:B------:R-:W-:Y:S01]  /*2fb0*/  FMUL R24, RZ, R10 ;  /* 0x0000000aff187220 */ /* 0x000fe20000400000 */
[----:B------:R-:W-:-:S07]  /*2fc0*/  IMAD.MOV.U32 R21, RZ, RZ, RZ ;  /* 0x000000ffff157224 */ /* 0x000fce00078e00ff */
.L_x_20:
[----:B------:R-:W-:Y:S02]  /*2fd0*/  IMAD.MOV.U32 R11, RZ, RZ, 0x37cbac00 ;  /* 0x37cbac00ff0b7424 */ /* 0x000fe400078e00ff */
[----:B------:R-:W-:Y:S01]  /*2fe0*/  FMUL R8, R24, R24 ;  /* 0x0000001818087220 */ /* 0x000fe20000400000 */
[C---:B------:R-:W-:Y:S01]  /*2ff0*/  LOP3.LUT R17, R21.reuse, 0x1, RZ, 0xc0, !PT ;  /* 0x0000000115117812 */ /* 0x040fe200078ec0ff */
[----:B------:R-:W-:Y:S01]  /*3000*/  IMAD.MOV.U32 R20, RZ, RZ, 0x3effffff ;  /* 0x3effffffff147424 */ /* 0x000fe200078e00ff */
[----:B------:R-:W-:Y:S01]  /*3010*/  LOP3.LUT P2, RZ, R21, 0x2, RZ, 0xc0, !PT ;  /* 0x0000000215ff7812 */ /* 0x000fe2000784c0ff */
[----:B------:R-:W-:Y:S01]  /*3020*/  FFMA R9, R8, R11, -0.0013887860113754868507 ;  /* 0xbab607ed08097423 */ /* 0x000fe2000000000b */
[----:B------:R-:W-:Y:S02]  /*3030*/  ISETP.NE.U32.AND P1, PT, R17, 0x1, PT ;  /* 0x000000011100780c */ /* 0x000fe40003f25070 */
[----:B------:R-:W-:Y:S02]  /*3040*/  MOV R17, 0x3d2aaabb ;  /* 0x3d2aaabb00117802 */ /* 0x000fe40000000f00 */
[----:B------:R-:W-:-:S02]  /*3050*/  FSEL R9, R9, -0.00019574658654164522886, !P1 ;  /* 0xb94d415309097808 */ /* 0x000fc40004800000 */
[----:B------:R-:W-:Y:S02]  /*3060*/  FSEL R19, R17, 0.0083327032625675201416, !P1 ;  /* 0x3c0885e411137808 */ /* 0x000fe40004800000 */
[----:B------:R-:W-:Y:S02]  /*3070*/  FSEL R21, R24, 1, P1 ;  /* 0x3f80000018157808 */ /* 0x000fe40000800000 */
[----:B------:R-:W-:Y:S01]  /*3080*/  FSEL R24, -R20, -0.16666662693023681641, !P1 ;  /* 0xbe2aaaa814187808 */ /* 0x000fe20004800100 */
[C---:B------:R-:W-:Y:S02]  /*3090*/  FFMA R9, R8.reuse, R9, R19 ;  /* 0x0000000908097223 */ /* 0x040fe40000000013 */
[C---:B------:R-:W-:Y:S02]  /*30a0*/  FFMA R18, R8.reuse, R21, RZ ;  /* 0x0000001508127223 */ /* 0x040fe400000000ff */
[----:B------:R-:W-:-:S04]  /*30b0*/  FFMA R9, R8, R9, R24 ;  /* 0x0000000908097223 */ /* 0x000fc80000000018 */
[----:B------:R-:W-:-:S04]  /*30c0*/  FFMA R21, R18, R9, R21 ;  /* 0x0000000912157223 */ /* 0x000fc80000000015 */
[----:B------:R-:W-:Y:S01]  /*30d0*/  @P2 FADD R21, RZ, -R21 ;  /* 0x80000015ff152221 */ /* 0x000fe20000000000 */
[----:B------:R-:W-:Y:S06]  /*30e0*/  @!P0 BRA `(.L_x_23) ;  /* 0x0000000000cc8947 */ /* 0x000fec0003800000 */
[----:B------:R-:W-:-:S13]  /*30f0*/  FSETP.NEU.AND P0, PT, |R10|, +INF , PT ;  /* 0x7f8000000a00780b */ /* 0x000fda0003f0d200 */
[----:B------:R-:W-:Y:S05]  /*3100*/  @!P0 BRA `(.L_x_24) ;  /* 0x0000000000bc8947 */ /* 0x000fea0003800000 */
[----:B------:R-:W-:Y:S01]  /*3110*/  IMAD.SHL.U32 R22, R10, 0x100, RZ ;  /* 0x000001000a167824 */ /* 0x000fe200078e00ff */
[----:B------:R-:W-:Y:S01]  /*3120*/  CS2R R24, SRZ ;  /* 0x0000000000187805 */ /* 0x000fe2000001ff00 */
[----:B------:R-:W-:-:S03]  /*3130*/  IMAD.MOV.U32 R23, RZ, RZ, RZ ;  /* 0x000000ffff177224 */ /* 0x000fc600078e00ff */
[----:B------:R-:W-:-:S07]  /*3140*/  LOP3.LUT R22, R22, 0x80000000, RZ, 0xfc, !PT ;  /* 0x8000000016167812 */ /* 0x000fce00078efcff */
.L_x_25:
[----:B------:R-:W0:Y:S02]  /*3150*/  LDC.64 R8, c[0x4][RZ] ;  /* 0x01000000ff087b82 */ /* 0x000e240000000a00 */
[----:B0-----:R-:W-:-:S05]  /*3160*/  IMAD.WIDE.U32 R18, R24, 0x4, R8 ;  /* 0x0000000418127825 */ /* 0x001fca00078e0008 */
[----:B------:R-:W2:Y:S02]  /*3170*/  LDG.E.CONSTANT R9, desc[UR8][R18.64] ;  /* 0x0000000812097981 */ /* 0x000ea4000c1e9900 */
[----:B--2---:R-:W-:-:S03]  /*3180*/  IMAD.WIDE.U32 R8, R9, R22, RZ ;  /* 0x0000001609087225 */ /* 0x004fc600078e00ff */
[----:B------:R-:W-:Y:S02]  /*3190*/  IADD3 R27, P1, PT, R8, R23, RZ ;  /* 0x00000017081b7210 */ /* 0x000fe40007f3e0ff */
[C---:B------:R-:W-:Y:S01]  /*31a0*/  LEA R8, R24.reuse, R1, 0x2 ;  /* 0x0000000118087211 */ /* 0x040fe200078e10ff */
[----:B------:R-:W-:Y:S02]  /*31b0*/  VIADD R24, R24, 0x1 ;  /* 0x0000000118187836 */ /* 0x000fe40000000000 */
[----:B------:R-:W-:Y:S02]  /*31c0*/  IMAD.X R23, R9, 0x1, R25, P1 ;  /* 0x0000000109177824 */ /* 0x000fe400008e0619 */
[----:B------:R0:W-:Y:S01]  /*31d0*/  STL [R8], R27 ;  /* 0x0000001b08007387 */ /* 0x0001e20000100800 */
[----:B------:R-:W-:-:S13]  /*31e0*/  ISETP.NE.AND P0, PT, R24, 0x6, PT ;  /* 0x000000061800780c */ /* 0x000fda0003f05270 */
[----:B0-----:R-:W-:Y:S05]  /*31f0*/  @P0 BRA `(.L_x_25) ;  /* 0xfffffffc00d40947 */ /* 0x001fea000383ffff */
        /* <DEDUP_REMOVED lines=12> */
[----:B------:R-:W-:Y:S01]  /*32c0*/  UMOV UR13, 0x3bf921fb ;  /* 0x3bf921fb000d7882 */ /* 0x000fe20000000000 */
[----:B------:R-:W-:-:S02]  /*32d0*/  ISETP.GE.AND P1, PT, R10, RZ, PT ;  /* 0x000000ff0a00720c */ /* 0x000fc40003f26270 */
[-C--:B--2---:R-:W-:Y:S02]  /*32e0*/  @P0 SHF.L.W.U32.HI R22, R9, R18.reuse, R22 ;  /* 0x0000001209160219 */ /* 0x084fe40000010e16 */
[----:B---3--:R-:W-:-:S04]  /*32f0*/  @P0 SHF.L.W.U32.HI R9, R8, R18, R9 ;  /* 0x0000001208090219 */ /* 0x008fc80000010e09 */
[C-C-:B------:R-:W-:Y:S02]  /*3300*/  SHF.L.W.U32.HI R25, R9.reuse, 0x2, R22.reuse ;  /* 0x0000000209197819 */ /* 0x140fe40000010e16 */
[----:B------:R-:W-:Y:S02]  /*3310*/  SHF.L.U32 R9, R9, 0x2, RZ ;  /* 0x0000000209097819 */ /* 0x000fe400000006ff */
[----:B------:R-:W-:Y:S02]  /*3320*/  SHF.R.S32.HI R18, RZ, 0x1f, R25 ;  /* 0x0000001fff127819 */ /* 0x000fe40000011419 */
[----:B------:R-:W-:Y:S02]  /*3330*/  SHF.R.U32.HI R22, RZ, 0x1e, R22 ;  /* 0x0000001eff167819 */ /* 0x000fe40000011616 */
[C---:B------:R-:W-:Y:S02]  /*3340*/  LOP3.LUT R8, R18.reuse, R9, RZ, 0x3c, !PT ;  /* 0x0000000912087212 */ /* 0x040fe400078e3cff */
[----:B------:R-:W-:-:S02]  /*3350*/  LOP3.LUT R9, R18, R25, RZ, 0x3c, !PT ;  /* 0x0000001912097212 */ /* 0x000fc400078e3cff */
[C---:B------:R-:W-:Y:S02]  /*3360*/  LOP3.LUT R10, R25.reuse, R10, RZ, 0x3c, !PT ;  /* 0x0000000a190a7212 */ /* 0x040fe400078e3cff */
[----:B0-----:R-:W-:Y:S02]  /*3370*/  LEA.HI R23, R25, R22, RZ, 0x1 ;  /* 0x0000001619177211 */ /* 0x001fe400078f08ff */
[----:B------:R-:W0:Y:S01]  /*3380*/  I2F.F64.S64 R8, R8 ;  /* 0x0000000800087312 */ /* 0x000e220000301c00 */
[----:B------:R-:W-:Y:S02]  /*3390*/  ISETP.GE.AND P0, PT, R10, RZ, PT ;  /* 0x000000ff0a00720c */ /* 0x000fe40003f06270 */
[----:B------:R-:W-:-:S04]  /*33a0*/  IMAD.MOV R10, RZ, RZ, -R23 ;  /* 0x000000ffff0a7224 */ /* 0x000fc800078e0a17 */
[----:B------:R-:W-:Y:S01]  /*33b0*/  @!P1 IMAD.MOV.U32 R23, RZ, RZ, R10 ;  /* 0x000000ffff179224 */ /* 0x000fe200078e000a */
[----:B0-----:R-:W-:-:S10]  /*33c0*/  DMUL R18, R8, UR12 ;  /* 0x0000000c08127c28 */ /* 0x001fd40008000000 */
[----:B------:R-:W0:Y:S02]  /*33d0*/  F2F.F32.F64 R18, R18 ;  /* 0x0000001200127310 */ /* 0x000e240000301000 */
[----:B0-----:R-:W-:Y:S01]  /*33e0*/  FSEL R22, -R18, R18, !P0 ;  /* 0x0000001212167208 */ /* 0x001fe20004000100 */
[----:B------:R-:W-:Y:S06]  /*33f0*/  BRA `(.L_x_23) ;  /* 0x0000000000087947 */ /* 0x000fec0003800000 */
.L_x_24:
[----:B------:R-:W-:Y:S01]  /*3400*/  FMUL R22, RZ, R10 ;  /* 0x0000000aff167220 */ /* 0x000fe20000400000 */
[----:B------:R-:W-:-:S07]  /*3410*/  IMAD.MOV.U32 R23, RZ, RZ, RZ ;  /* 0x000000ffff177224 */ /* 0x000fce00078e00ff */
.L_x_23:
[----:B------:R-:W-:Y:S01]  /*3420*/  FMUL R10, R22, R22 ;  /* 0x00000016160a7220 */ /* 0x000fe20000400000 */
[C---:B------:R-:W-:Y:S01]  /*3430*/  LOP3.LUT R18, R23.reuse, 0x1, RZ, 0xc0, !PT ;  /* 0x0000000117127812 */ /* 0x040fe200078ec0ff */
[----:B------:R-:W0:Y:S01]  /*3440*/  LDC.64 R8, c[0x0][0x3a8] ;  /* 0x0000ea00ff087b82 */ /* 0x000e220000000a00 */
[----:B------:R-:W-:Y:S01]  /*3450*/  IADD3 R23, PT, PT, R23, 0x1, RZ ;  /* 0x0000000117177810 */ /* 0x000fe20007ffe0ff */
[----:B------:R-:W-:Y:S01]  /*3460*/  FFMA R11, R10, R11, -0.0013887860113754868507 ;  /* 0xbab607ed0a0b7423 */ /* 0x000fe2000000000b */
[----:B------:R-:W-:Y:S01]  /*3470*/  ISETP.NE.U32.AND P0, PT, R18, 0x1, PT ;  /* 0x000000011200780c */ /* 0x000fe20003f05070 */
[----:B------:R-:W-:Y:S01]  /*3480*/  FADD R21, -R21, -RZ ;  /* 0x800000ff15157221 */ /* 0x000fe20000000100 */
[----:B------:R-:W-:Y:S02]  /*3490*/  LOP3.LUT P1, RZ, R23, 0x2, RZ, 0xc0, !PT ;  /* 0x0000000217ff7812 */ /* 0x000fe4000782c0ff */
[----:B------:R-:W-:Y:S02]  /*34a0*/  FSEL R17, R17, 0.0083327032625675201416, P0 ;  /* 0x3c0885e411117808 */ /* 0x000fe40000000000 */
[----:B------:R-:W-:-:S02]  /*34b0*/  FSEL R11, R11, -0.00019574658654164522886, P0 ;  /* 0xb94d41530b0b7808 */ /* 0x000fc40000000000 */
[----:B------:R-:W-:Y:S02]  /*34c0*/  FSEL R20, -R20, -0.16666662693023681641, P0 ;  /* 0xbe2aaaa814147808 */ /* 0x000fe40000000100 */
[----:B------:R-:W-:Y:S01]  /*34d0*/  FSEL R22, R22, 1, !P0 ;  /* 0x3f80000016167808 */ /* 0x000fe20004000000 */
[----:B------:R-:W-:-:S04]  /*34e0*/  FFMA R11, R10, R11, R17 ;  /* 0x0000000b0a0b7223 */ /* 0x000fc80000000011 */
[C---:B------:R-:W-:Y:S01]  /*34f0*/  FFMA R20, R10.reuse, R11, R20 ;  /* 0x0000000b0a147223 */ /* 0x040fe20000000014 */
[----:B------:R-:W-:-:S04]  /*3500*/  FFMA R11, R10, R22, RZ ;  /* 0x000000160a0b7223 */ /* 0x000fc800000000ff */
[----:B------:R-:W-:Y:S01]  /*3510*/  FFMA R11, R11, R20, R22 ;  /* 0x000000140b0b7223 */ /* 0x000fe20000000016 */
[----:B0-----:R-:W-:-:S04]  /*3520*/  IMAD.WIDE R8, R0, 0x4, R8 ;  /* 0x0000000400087825 */ /* 0x001fc800078e0208 */
[----:B------:R-:W-:Y:S01]  /*3530*/  @P1 FADD R11, RZ, -R11 ;  /* 0x8000000bff0b1221 */ /* 0x000fe20000000000 */
[----:B------:R0:W-:Y:S04]  /*3540*/  STG.E desc[UR8][R8.64], R21 ;  /* 0x0000001508007986 */ /* 0x0001e8000c101908 */
[----:B------:R0:W-:Y:S02]  /*3550*/  STG.E desc[UR8][R4.64], R11 ;  /* 0x0000000b04007986 */ /* 0x0001e4000c101908 */
.L_x_19:
[----:B------:R-:W-:Y:S05]  /*3560*/  BSYNC.RECONVERGENT B0 ;  /* 0x0000000000007941 */ /* 0x000fea0003800200 */
.L_x_18:
[----:B------:R-:W1:Y:S01]  /*3570*/  LDCU UR6, c[0x0][0x3c4] ;  /* 0x00007880ff0677ac */ /* 0x000e620008000800 */
[----:B------:R-:W-:-:S05]  /*3580*/  VIADD R16, R16, 0x1 ;  /* 0x0000000110107836 */ /* 0x000fca0000000000 */
[----:B-1----:R-:W-:-:S13]  /*3590*/  ISETP.NE.AND P0, PT, R16, UR6, PT ;  /* 0x0000000610007c0c */ /* 0x002fda000bf05270 */
[----:B------:R-:W-:Y:S05]  /*35a0*/  @P0 BRA `(.L_x_26) ;  /* 0xffffffe000080947 */ /* 0x000fea000383ffff */
[----:B------:R-:W1:Y:S01]  /*35b0*/  LDCU UR6, c[0x0][0x3d4] ;  /* 0x00007a80ff0677ac */ /* 0x000e620008000800 */
[----:B------:R-:W2:Y:S01]  /*35c0*/  LDCU UR11, c[0x0][0x3d8] ;  /* 0x00007b00ff0b77ac */ /* 0x000ea20008000800 */
[----:B-1----:R-:W-:-:S05]  /*35d0*/  VIADD R0, R0, UR6 ;  /* 0x0000000600007c36 */ /* 0x002fca0008000000 */
[----:B--2---:R-:W-:-:S13]  /*35e0*/  ISETP.GE.AND P0, PT, R0, UR11, PT ;  /* 0x0000000b00007c0c */ /* 0x004fda000bf06270 */
[----:B------:R-:W-:Y:S05]  /*35f0*/  @!P0 BRA `(.L_x_27) ;  /* 0xffffffcc00248947 */ /* 0x000fea000383ffff */
[----:B------:R-:W-:Y:S05]  /*3600*/  EXIT ;  /* 0x000000000000794d */ /* 0x000fea0003800000 */
        .weak           $__internal_0_$__cuda_sm20_div_rn_f64_full
        .type           $__internal_0_$__cuda_sm20_div_rn_f64_full,@function
        .size           $__internal_0_$__cuda_sm20_div_rn_f64_full,($__internal_1_$__cuda_sm20_sqrt_rn_f32_slowpath - $__internal_0_$__cuda_sm20_div_rn_f64_full)
$__internal_0_$__cuda_sm20_div_rn_f64_full:
[C---:B------:R-:W-:Y:S01]  /*3610*/  FSETP.GEU.AND P0, PT, |R5|.reuse, 1.469367938527859385e-39, PT ;  /* 0x001000000500780b */ /* 0x040fe20003f0e200 */
[----:B------:R-:W-:Y:S01]  /*3620*/  IMAD.MOV.U32 R7, RZ, RZ, 0x1ca00000 ;  /* 0x1ca00000ff077424 */ /* 0x000fe200078e00ff */
[C---:B------:R-:W-:Y:S01]  /*3630*/  LOP3.LUT R2, R5.reuse, 0x800fffff, RZ, 0xc0, !PT ;  /* 0x800fffff05027812 */ /* 0x040fe200078ec0ff */
[----:B------:R-:W-:Y:S01]  /*3640*/  IMAD.MOV.U32 R17, RZ, RZ, 0x40000000 ;  /* 0x40000000ff117424 */ /* 0x000fe200078e00ff */
[----:B------:R-:W-:Y:S02]  /*3650*/  MOV R8, 0x1 ;  /* 0x0000000100087802 */ /* 0x000fe40000000f00 */
[----:B------:R-:W-:Y:S01]  /*3660*/  LOP3.LUT R3, R2, 0x3ff00000, RZ, 0xfc, !PT ;  /* 0x3ff0000002037812 */ /* 0x000fe200078efcff */
[----:B------:R-:W-:Y:S01]  /*3670*/  IMAD.MOV.U32 R2, RZ, RZ, R4 ;  /* 0x000000ffff027224 */ /* 0x000fe200078e0004 */
[----:B------:R-:W-:Y:S01]  /*3680*/  LOP3.LUT R14, R5, 0x7ff00000, RZ, 0xc0, !PT ;  /* 0x7ff00000050e7812 */ /* 0x000fe200078ec0ff */
[----:B------:R-:W-:-:S03]  /*3690*/  VIADD R18, R17, 0xffffffff ;  /* 0xffffffff11127836 */ /* 0x000fc60000000000 */
[----:B------:R-:W-:Y:S01]  /*36a0*/  ISETP.LE.U32.AND P1, PT, R14, 0x40000000, PT ;  /* 0x400000000e00780c */ /* 0x000fe20003f23070 */
[----:B------:R-:W-:Y:S01]  /*36b0*/  @!P0 DMUL R2, R4, 8.98846567431157953865e+307 ;  /* 0x7fe0000004028828 */ /* 0x000fe20000000000 */
[----:B------:R-:W-:Y:S02]  /*36c0*/  MOV R16, R14 ;  /* 0x0000000e00107202 */ /* 0x000fe40000000f00 */
[----:B------:R-:W-:-:S03]  /*36d0*/  SEL R12, R7, 0x63400000, !P1 ;  /* 0x63400000070c7807 */ /* 0x000fc60004800000 */
[----:B------:R-:W0:Y:S04]  /*36e0*/  MUFU.RCP64H R9, R3 ;  /* 0x0000000300097308 */ /* 0x000e280000001800 */
[----:B------:R-:W-:Y:S02]  /*36f0*/  @!P0 LOP3.LUT R16, R3, 0x7ff00000, RZ, 0xc0, !PT ;  /* 0x7ff0000003108812 */ /* 0x000fe400078ec0ff */
[----:B------:R-:W-:-:S03]  /*3700*/  ISETP.GT.U32.AND P0, PT, R18, 0x7feffffe, PT ;  /* 0x7feffffe1200780c */ /* 0x000fc60003f04070 */
[----:B------:R-:W-:-:S05]  /*3710*/  VIADD R18, R16, 0xffffffff ;  /* 0xffffffff10127836 */ /* 0x000fca0000000000 */
[----:B------:R-:W-:Y:S01]  /*3720*/  ISETP.GT.U32.OR P0, PT, R18, 0x7feffffe, P0 ;  /* 0x7feffffe1200780c */ /* 0x000fe20000704470 */
[----:B0-----:R-:W-:-:S08]  /*3730*/  DFMA R10, R8, -R2, 1 ;  /* 0x3ff00000080a742b */ /* 0x001fd00000000802 */
[----:B------:R-:W-:-:S08]  /*3740*/  DFMA R10, R10, R10, R10 ;  /* 0x0000000a0a0a722b */ /* 0x000fd0000000000a */
[----:B------:R-:W-:-:S08]  /*3750*/  DFMA R10, R8, R10, R8 ;  /* 0x0000000a080a722b */ /* 0x000fd00000000008 */
[----:B------:R-:W-:-:S08]  /*3760*/  DFMA R8, R10, -R2, 1 ;  /* 0x3ff000000a08742b */ /* 0x000fd00000000802 */
[----:B------:R-:W-:Y:S01]  /*3770*/  DFMA R10, R10, R8, R10 ;  /* 0x000000080a0a722b */ /* 0x000fe2000000000a */
[----:B------:R-:W-:Y:S01]  /*3780*/  LOP3.LUT R9, R12, 0x921fb, RZ, 0xfc, !PT ;  /* 0x000921fb0c097812 */ /* 0x000fe200078efcff */
[----:B------:R-:W-:-:S06]  /*3790*/  IMAD.MOV.U32 R8, RZ, RZ, 0x54524550 ;  /* 0x54524550ff087424 */ /* 0x000fcc00078e00ff */
[----:B------:R-:W-:-:S08]  /*37a0*/  DMUL R12, R10, R8 ;  /* 0x000000080a0c7228 */ /* 0x000fd00000000000 */
[----:B------:R-:W-:-:S08]  /*37b0*/  DFMA R14, R12, -R2, R8 ;  /* 0x800000020c0e722b */ /* 0x000fd00000000008 */
[----:B------:R-:W-:Y:S01]  /*37c0*/  DFMA R10, R10, R14, R12 ;  /* 0x0000000e0a0a722b */ /* 0x000fe2000000000c */
[----:B------:R-:W-:Y:S10]  /*37d0*/  @P0 BRA `(.L_x_28) ;  /* 0x0000000000740947 */ /* 0x000ff40003800000 */
[----:B------:R-:W-:Y:S01]  /*37e0*/  LOP3.LUT R14, R5, 0x7ff00000, RZ, 0xc0, !PT ;  /* 0x7ff00000050e7812 */ /* 0x000fe200078ec0ff */
[----:B------:R-:W-:-:S03]  /*37f0*/  IMAD.MOV.U32 R12, RZ, RZ, 0x40000000 ;  /* 0x40000000ff0c7424 */ /* 0x000fc600078e00ff */
[C---:B------:R-:W-:Y:S02]  /*3800*/  IADD3 R13, PT, PT, -R14.reuse, RZ, RZ ;  /* 0x000000ff0e0d7210 */ /* 0x040fe40007ffe1ff */
[----:B------:R-:W-:Y:S01]  /*3810*/  ISETP.LE.U32.AND P0, PT, R14, 0x40000000, PT ;  /* 0x400000000e00780c */ /* 0x000fe20003f03070 */
[----:B------:R-:W-:Y:S01]  /*3820*/  IMAD.MOV.U32 R14, RZ, RZ, RZ ;  /* 0x000000ffff0e7224 */ /* 0x000fe200078e00ff */
[----:B------:R-:W-:Y:S02]  /*3830*/  VIADDMNMX R12, R13, R12, 0xb9600000, !PT ;  /* 0xb96000000d0c7446 */ /* 0x000fe4000780010c */
[----:B------:R-:W-:Y:S02]  /*3840*/  SEL R7, R7, 0x63400000, !P0 ;  /* 0x6340000007077807 */ /* 0x000fe40004000000 */
[----:B------:R-:W-:-:S05]  /*3850*/  VIMNMX R12, PT, PT, R12, 0x46a00000, PT ;  /* 0x46a000000c0c7848 */ /* 0x000fca0003fe0100 */
[----:B------:R-:W-:-:S04]  /*3860*/  IMAD.IADD R7, R12, 0x1, -R7 ;  /* 0x000000010c077824 */ /* 0x000fc800078e0a07 */
[----:B------:R-:W-:-:S06]  /*3870*/  VIADD R15, R7, 0x7fe00000 ;  /* 0x7fe00000070f7836 */ /* 0x000fcc0000000000 */
[----:B------:R-:W-:-:S10]  /*3880*/  DMUL R12, R10, R14 ;  /* 0x0000000e0a0c7228 */ /* 0x000fd40000000000 */
[----:B------:R-:W-:-:S13]  /*3890*/  FSETP.GTU.AND P0, PT, |R13|, 1.469367938527859385e-39, PT ;  /* 0x001000000d00780b */ /* 0x000fda0003f0c200 */
[----:B------:R-:W-:Y:S05]  /*38a0*/  @P0 BRA `(.L_x_29) ;  /* 0x0000000000840947 */ /* 0x000fea0003800000 */
[----:B------:R-:W-:Y:S01]  /*38b0*/  DFMA R2, R10, -R2, R8 ;  /* 0x800000020a02722b */ /* 0x000fe20000000008 */
[----:B------:R-:W-:-:S09]  /*38c0*/  MOV R14, RZ ;  /* 0x000000ff000e7202 */ /* 0x000fd20000000f00 */
[C---:B------:R-:W-:Y:S02]  /*38d0*/  FSETP.NEU.AND P0, PT, R3.reuse, RZ, PT ;  /* 0x000000ff0300720b */ /* 0x040fe40003f0d000 */
[----:B------:R-:W-:-:S04]  /*38e0*/  LOP3.LUT R5, R3, 0x80000000, R5, 0x48, !PT ;  /* 0x8000000003057812 */ /* 0x000fc800078e4805 */
[----:B------:R-:W-:-:S07]  /*38f0*/  LOP3.LUT R15, R5, R15, RZ, 0xfc, !PT ;  /* 0x0000000f050f7212 */ /* 0x000fce00078efcff */
[----:B------:R-:W-:Y:S05]  /*3900*/  @!P0 BRA `(.L_x_29) ;  /* 0x00000000006c8947 */ /* 0x000fea0003800000 */
[----:B------:R-:W-:Y:S01]  /*3910*/  IMAD.MOV R3, RZ, RZ, -R7 ;  /* 0x000000ffff037224 */ /* 0x000fe200078e0a07 */
[----:B------:R-:W-:Y:S01]  /*3920*/  IADD3 R7, PT, PT, -R7, -0x43300000, RZ ;  /* 0xbcd0000007077810 */ /* 0x000fe20007ffe1ff */
[----:B------:R-:W-:-:S06]  /*3930*/  IMAD.MOV.U32 R2, RZ, RZ, RZ ;  /* 0x000000ffff027224 */ /* 0x000fcc00078e00ff */
[----:B------:R-:W-:Y:S02]  /*3940*/  DFMA R2, R12, -R2, R10 ;  /* 0x800000020c02722b */ /* 0x000fe4000000000a */
[----:B------:R-:W-:-:S08]  /*3950*/  DMUL.RP R10, R10, R14 ;  /* 0x0000000e0a0a7228 */ /* 0x000fd00000008000 */
[----:B------:R-:W-:Y:S02]  /*3960*/  FSETP.NEU.AND P0, PT, |R3|, R7, PT ;  /* 0x000000070300720b */ /* 0x000fe40003f0d200 */
[----:B------:R-:W-:Y:S02]  /*3970*/  LOP3.LUT R5, R11, R5, RZ, 0x3c, !PT ;  /* 0x000000050b057212 */ /* 0x000fe400078e3cff */
[----:B------:R-:W-:Y:S02]  /*3980*/  FSEL R12, R10, R12, !P0 ;  /* 0x0000000c0a0c7208 */ /* 0x000fe40004000000 */
[----:B------:R-:W-:Y:S01]  /*3990*/  FSEL R13, R5, R13, !P0 ;  /* 0x0000000d050d7208 */ /* 0x000fe20004000000 */
[----:B------:R-:W-:Y:S06]  /*39a0*/  BRA `(.L_x_29) ;  /* 0x0000000000447947 */ /* 0x000fec0003800000 */
.L_x_28:
[----:B------:R-:W-:-:S14]  /*39b0*/  DSETP.NAN.AND P0, PT, R4, R4, PT ;  /* 0x000000040400722a */ /* 0x000fdc0003f08000 */
[----:B------:R-:W-:Y:S05]  /*39c0*/  @P0 BRA `(.L_x_30) ;  /* 0x0000000000340947 */ /* 0x000fea0003800000 */
[----:B------:R-:W-:Y:S01]  /*39d0*/  ISETP.NE.AND P0, PT, R17, R16, PT ;  /* 0x000000101100720c */ /* 0x000fe20003f05270 */
[----:B------:R-:W-:Y:S01]  /*39e0*/  IMAD.MOV.U32 R12, RZ, RZ, 0x0 ;  /* 0x00000000ff0c7424 */ /* 0x000fe200078e00ff */
[----:B------:R-:W-:-:S11]  /*39f0*/  MOV R13, 0xfff80000 ;  /* 0xfff80000000d7802 */ /* 0x000fd60000000f00 */
[----:B------:R-:W-:Y:S05]  /*3a00*/  @!P0 BRA `(.L_x_29) ;  /* 0x00000000002c8947 */ /* 0x000fea0003800000 */
[----:B------:R-:W-:Y:S02]  /*3a10*/  ISETP.NE.AND P0, PT, R17, 0x7ff00000, PT ;  /* 0x7ff000001100780c */ /* 0x000fe40003f05270 */
[----:B------:R-:W-:Y:S02]  /*3a20*/  LOP3.LUT R4, R5, 0x400921fb, RZ, 0x3c, !PT ;  /* 0x400921fb05047812 */ /* 0x000fe400078e3cff */
[----:B------:R-:W-:Y:S02]  /*3a30*/  ISETP.EQ.OR P0, PT, R16, RZ, !P0 ;  /* 0x000000ff1000720c */ /* 0x000fe40004702670 */
[----:B------:R-:W-:-:S11]  /*3a40*/  LOP3.LUT R13, R4, 0x80000000, RZ, 0xc0, !PT ;  /* 0x80000000040d7812 */ /* 0x000fd600078ec0ff */
[----:B------:R-:W-:Y:S01]  /*3a50*/  @P0 LOP3.LUT R2, R13, 0x7ff00000, RZ, 0xfc, !PT ;  /* 0x7ff000000d020812 */ /* 0x000fe200078efcff */
[----:B------:R-:W-:Y:S02]  /*3a60*/  @!P0 IMAD.MOV.U32 R12, RZ, RZ, RZ ;  /* 0x000000ffff0c8224 */ /* 0x000fe400078e00ff */
[----:B------:R-:W-:Y:S02]  /*3a70*/  @P0 IMAD.MOV.U32 R12, RZ, RZ, RZ ;  /* 0x000000ffff0c0224 */ /* 0x000fe400078e00ff */
[----:B------:R-:W-:Y:S01]  /*3a80*/  @P0 IMAD.MOV.U32 R13, RZ, RZ, R2 ;  /* 0x000000ffff0d0224 */ /* 0x000fe200078e0002 */
[----:B------:R-:W-:Y:S06]  /*3a90*/  BRA `(.L_x_29) ;  /* 0x0000000000087947 */ /* 0x000fec0003800000 */
.L_x_30:
[----:B------:R-:W-:Y:S02]  /*3aa0*/  LOP3.LUT R13, R5, 0x80000, RZ, 0xfc, !PT ;  /* 0x00080000050d7812 */ /* 0x000fe400078efcff */
[----:B------:R-:W-:-:S07]  /*3ab0*/  MOV R12, R4 ;  /* 0x00000004000c7202 */ /* 0x000fce0000000f00 */
.L_x_29:
[----:B------:R-:W-:Y:S02]  /*3ac0*/  IMAD.MOV.U32 R7, RZ, RZ, 0x0 ;  /* 0x00000000ff077424 */ /* 0x000fe400078e00ff */
[----:B------:R-:W-:Y:S02]  /*3ad0*/  IMAD.MOV.U32 R2, RZ, RZ, R12 ;  /* 0x000000ffff027224 */ /* 0x000fe400078e000c */
[----:B------:R-:W-:Y:S01]  /*3ae0*/  IMAD.MOV.U32 R3, RZ, RZ, R13 ;  /* 0x000000ffff037224 */ /* 0x000fe200078e000d */
[----:B------:R-:W-:Y:S06]  /*3af0*/  RET.REL.NODEC R6 `(applyKernels) ;  /* 0xffffffc406407950 */ /* 0x000fec0003c3ffff */
        .weak           $__internal_1_$__cuda_sm20_sqrt_rn_f32_slowpath
        .type           $__internal_1_$__cuda_sm20_sqrt_rn_f32_slowpath,@function
        .size           $__internal_1_$__cuda_sm20_sqrt_rn_f32_slowpath,($__internal_2_$__cuda_sm3x_div_rn_noftz_f32_slowpath - $__internal_1_$__cuda_sm20_sqrt_rn_f32_slowpath)
$__internal_1_$__cuda_sm20_sqrt_rn_f32_slowpath:
[----:B------:R-:W-:-:S13]  /*3b00*/  LOP3.LUT P0, RZ, R8, 0x7fffffff, RZ, 0xc0, !PT ;  /* 0x7fffffff08ff7812 */ /* 0x000fda000780c0ff */
[----:B------:R-:W-:Y:S01]  /*3b10*/  @!P0 MOV R9, R8 ;  /* 0x0000000800098202 */ /* 0x000fe20000000f00 */
[----:B------:R-:W-:Y:S06]  /*3b20*/  @!P0 BRA `(.L_x_31) ;  /* 0x0000000000408947 */ /* 0x000fec0003800000 */
[----:B------:R-:W-:-:S13]  /*3b30*/  FSETP.GEU.FTZ.AND P0, PT, R8, RZ, PT ;  /* 0x000000ff0800720b */ /* 0x000fda0003f1e000 */
[----:B------:R-:W-:Y:S01]  /*3b40*/  @!P0 IMAD.MOV.U32 R9, RZ, RZ, 0x7fffffff ;  /* 0x7fffffffff098424 */ /* 0x000fe200078e00ff */
[----:B------:R-:W-:Y:S06]  /*3b50*/  @!P0 BRA `(.L_x_31) ;  /* 0x0000000000348947 */ /* 0x000fec0003800000 */
[----:B------:R-:W-:-:S13]  /*3b60*/  FSETP.GTU.FTZ.AND P0, PT, |R8|, +INF , PT ;  /* 0x7f8000000800780b */ /* 0x000fda0003f1c200 */
[----:B------:R-:W-:Y:S01]  /*3b70*/  @P0 FADD.FTZ R9, R8, 1 ;  /* 0x3f80000008090421 */ /* 0x000fe20000010000 */
[----:B------:R-:W-:Y:S06]  /*3b80*/  @P0 BRA `(.L_x_31) ;  /* 0x0000000000280947 */ /* 0x000fec0003800000 */
[----:B------:R-:W-:-:S13]  /*3b90*/  FSETP.NEU.FTZ.AND P0, PT, |R8|, +INF , PT ;  /* 0x7f8000000800780b */ /* 0x000fda0003f1d200 */
[----:B------:R-:W-:-:S04]  /*3ba0*/  @P0 FFMA R10, R8, 1.84467440737095516160e+19, RZ ;  /* 0x5f800000080a0823 */ /* 0x000fc800000000ff */
[----:B------:R-:W0:Y:S02]  /*3bb0*/  @P0 MUFU.RSQ R9, R10 ;  /* 0x0000000a00090308 */ /* 0x000e240000001400 */
[----:B0-----:R-:W-:Y:S01]  /*3bc0*/  @P0 FMUL.FTZ R11, R10, R9 ;  /* 0x000000090a0b0220 */ /* 0x001fe20000410000 */
[----:B------:R-:W-:Y:S01]  /*3bd0*/  @P0 FMUL.FTZ R19, R9, 0.5 ;  /* 0x3f00000009130820 */ /* 0x000fe20000410000 */
[----:B------:R-:W-:Y:S02]  /*3be0*/  @!P0 IMAD.MOV.U32 R9, RZ, RZ, R8 ;  /* 0x000000ffff098224 */ /* 0x000fe400078e0008 */
[----:B------:R-:W-:-:S04]  /*3bf0*/  @P0 FADD.FTZ R17, -R11, -RZ ;  /* 0x800000ff0b110221 */ /* 0x000fc80000010100 */
[----:B------:R-:W-:-:S04]  /*3c00*/  @P0 FFMA R20, R11, R17, R10 ;  /* 0x000000110b140223 */ /* 0x000fc8000000000a */
[----:B------:R-:W-:-:S04]  /*3c10*/  @P0 FFMA R19, R20, R19, R11 ;  /* 0x0000001314130223 */ /* 0x000fc8000000000b */
[----:B------:R-:W-:-:S07]  /*3c20*/  @P0 FMUL.FTZ R9, R19, 2.3283064365386962891e-10 ;  /* 0x2f80000013090820 */ /* 0x000fce0000410000 */
.L_x_31:
[----:B------:R-:W-:Y:S01]  /*3c30*/  IMAD.MOV.U32 R11, RZ, RZ, R9 ;  /* 0x000000ffff0b7224 */ /* 0x000fe200078e0009 */
[----:B------:R-:W-:Y:S01]  /*3c40*/  MOV R8, R21 ;  /* 0x0000001500087202 */ /* 0x000fe20000000f00 */
[----:B------:R-:W-:-:S04]  /*3c50*/  IMAD.MOV.U32 R9, RZ, RZ, 0x0 ;  /* 0x00000000ff097424 */ /* 0x000fc800078e00ff */
[----:B------:R-:W-:Y:S05]  /*3c60*/  RET.REL.NODEC R8 `(applyKernels) ;  /* 0xffffffc008e47950 */ /* 0x000fea0003c3ffff */
        .weak           $__internal_2_$__cuda_sm3x_div_rn_noftz_f32_slowpath
        .type           $__internal_2_$__cuda_sm3x_div_rn_noftz_f32_slowpath,@function
        .size           $__internal_2_$__cuda_sm3x_div_rn_noftz_f32_slowpath,(.L_x_46 - $__internal_2_$__cuda_sm3x_div_rn_noftz_f32_slowpath)
$__internal_2_$__cuda_sm3x_div_rn_noftz_f32_slowpath:
[----:B------:R-:W-:Y:S01]  /*3c70*/  SHF.R.U32.HI R11, RZ, 0x17, R9 ;  /* 0x00000017ff0b7819 */ /* 0x000fe20000011609 */
[----:B------:R-:W-:Y:S01]  /*3c80*/  BSSY.RECONVERGENT B1, `(.L_x_32) ;  /* 0x0000063000017945 */ /* 0x000fe20003800200 */
[----:B------:R-:W-:Y:S02]  /*3c90*/  SHF.R.U32.HI R8, RZ, 0x17, R18 ;  /* 0x00000017ff087819 */ /* 0x000fe40000011612 */
[----:B------:R-:W-:Y:S02]  /*3ca0*/  LOP3.LUT R11, R11, 0xff, RZ, 0xc0, !PT ;  /* 0x000000ff0b0b7812 */ /* 0x000fe400078ec0ff */
[----:B------:R-:W-:Y:S02]  /*3cb0*/  LOP3.LUT R8, R8, 0xff, RZ, 0xc0, !PT ;  /* 0x000000ff08087812 */ /* 0x000fe400078ec0ff */
[----:B------:R-:W-:Y:S01]  /*3cc0*/  MOV R19, R18 ;  /* 0x0000001200137202 */ /* 0x000fe20000000f00 */
[----:B------:R-:W-:Y:S02]  /*3cd0*/  VIADD R21, R11, 0xffffffff ;  /* 0xffffffff0b157836 */ /* 0x000fe40000000000 */
[----:B------:R-:W-:-:S03]  /*3ce0*/  VIADD R20, R8, 0xffffffff ;  /* 0xffffffff08147836 */ /* 0x000fc60000000000 */
[----:B------:R-:W-:-:S04]  /*3cf0*/  ISETP.GT.U32.AND P0, PT, R21, 0xfd, PT ;  /* 0x000000fd1500780c */ /* 0x000fc80003f04070 */
[----:B------:R-:W-:-:S13]  /*3d00*/  ISETP.GT.U32.OR P0, PT, R20, 0xfd, P0 ;  /* 0x000000fd1400780c */ /* 0x000fda0000704470 */
[----:B------:R-:W-:Y:S01]  /*3d10*/  @!P0 IMAD.MOV.U32 R17, RZ, RZ, RZ ;  /* 0x000000ffff118224 */ /* 0x000fe200078e00ff */
[----:B------:R-:W-:Y:S06]  /*3d20*/  @!P0 BRA `(.L_x_33) ;  /* 0x00000000005c8947 */ /* 0x000fec0003800000 */
[----:B------:R-:W-:Y:S02]  /*3d30*/  FSETP.GTU.FTZ.AND P0, PT, |R18|, +INF , PT ;  /* 0x7f8000001200780b */ /* 0x000fe40003f1c200 */
[----:B------:R-:W-:-:S04]  /*3d40*/  FSETP.GTU.FTZ.AND P1, PT, |R9|, +INF , PT ;  /* 0x7f8000000900780b */ /* 0x000fc80003f3c200 */
[----:B------:R-:W-:-:S13]  /*3d50*/  PLOP3.LUT P0, PT, P0, P1, PT, 0xf8, 0x8f ;  /* 0x00000000008f781c */ /* 0x000fda0000703f70 */
[----:B------:R-:W-:Y:S05]  /*3d60*/  @P0 BRA `(.L_x_34) ;  /* 0x00000004004c0947 */ /* 0x000fea0003800000 */
[----:B------:R-:W-:-:S13]  /*3d70*/  LOP3.LUT P0, RZ, R9, 0x7fffffff, R19, 0xc8, !PT ;  /* 0x7fffffff09ff7812 */ /* 0x000fda000780c813 */
[----:B------:R-:W-:Y:S05]  /*3d80*/  @!P0 BRA `(.L_x_35) ;  /* 0x00000004003c8947 */ /* 0x000fea0003800000 */
[C---:B------:R-:W-:Y:S02]  /*3d90*/  FSETP.NEU.FTZ.AND P0, PT, |R18|.reuse, +INF , PT ;  /* 0x7f8000001200780b */ /* 0x040fe40003f1d200 */
[----:B------:R-:W-:Y:S02]  /*3da0*/  FSETP.NEU.FTZ.AND P2, PT, |R9|, +INF , PT ;  /* 0x7f8000000900780b */ /* 0x000fe40003f5d200 */
[----:B------:R-:W-:-:S11]  /*3db0*/  FSETP.NEU.FTZ.AND P1, PT, |R18|, +INF , PT ;  /* 0x7f8000001200780b */ /* 0x000fd60003f3d200 */
[----:B------:R-:W-:Y:S05]  /*3dc0*/  @!P2 BRA !P0, `(.L_x_35) ;  /* 0x00000004002ca947 */ /* 0x000fea0004000000 */
[----:B------:R-:W-:-:S04]  /*3dd0*/  LOP3.LUT P0, RZ, R19, 0x7fffffff, RZ, 0xc0, !PT ;  /* 0x7fffffff13ff7812 */ /* 0x000fc8000780c0ff */
[----:B------:R-:W-:-:S13]  /*3de0*/  PLOP3.LUT P0, PT, P2, P0, PT, 0x2f, 0xf2 ;  /* 0x0000000000f2781c */ /* 0x000fda0001700577 */
[----:B------:R-:W-:Y:S05]  /*3df0*/  @P0 BRA `(.L_x_36) ;  /* 0x0000000400180947 */ /* 0x000fea0003800000 */
[----:B------:R-:W-:-:S04]  /*3e00*/  LOP3.LUT P0, RZ, R9, 0x7fffffff, RZ, 0xc0, !PT ;  /* 0x7fffffff09ff7812 */ /* 0x000fc8000780c0ff */
[----:B------:R-:W-:-:S13]  /*3e10*/  PLOP3.LUT P0, PT, P1, P0, PT, 0x2f, 0xf2 ;  /* 0x0000000000f2781c */ /* 0x000fda0000f00577 */
[----:B------:R-:W-:Y:S05]  /*3e20*/  @P0 BRA `(.L_x_37) ;  /* 0x0000000400000947 */ /* 0x000fea0003800000 */
[----:B------:R-:W-:Y:S02]  /*3e30*/  ISETP.GE.AND P0, PT, R20, RZ, PT ;  /* 0x000000ff1400720c */ /* 0x000fe40003f06270 */
[----:B------:R-:W-:-:S11]  /*3e40*/  ISETP.GE.AND P1, PT, R21, RZ, PT ;  /* 0x000000ff1500720c */ /* 0x000fd60003f26270 */
[----:B------:R-:W-:Y:S02]  /*3e50*/  @P0 IMAD.MOV.U32 R17, RZ, RZ, RZ ;  /* 0x000000ffff110224 */ /* 0x000fe400078e00ff */
[----:B------:R-:W-:Y:S01]  /*3e60*/  @!P0 FFMA R19, R18, 1.84467440737095516160e+19, RZ ;  /* 0x5f80000012138823 */ /* 0x000fe200000000ff */
[----:B------:R-:W-:Y:S02]  /*3e70*/  @!P0 IMAD.MOV.U32 R17, RZ, RZ, -0x40 ;  /* 0xffffffc0ff118424 */ /* 0x000fe400078e00ff */
[----:B------:R-:W-:-:S03]  /*3e80*/  @!P1 FFMA R9, R9, 1.84467440737095516160e+19, RZ ;  /* 0x5f80000009099823 */ /* 0x000fc600000000ff */
[----:B------:R-:W-:-:S07]  /*3e90*/  @!P1 IADD3 R17, PT, PT, R17, 0x40, RZ ;  /* 0x0000004011119810 */ /* 0x000fce0007ffe0ff */
.L_x_33:
[----:B------:R-:W-:Y:S01]  /*3ea0*/  LEA R18, R11, 0xc0800000, 0x17 ;  /* 0xc08000000b127811 */ /* 0x000fe200078eb8ff */
[----:B------:R-:W-:Y:S04]  /*3eb0*/  BSSY.RECONVERGENT B2, `(.L_x_38) ;  /* 0x0000036000027945 */ /* 0x000fe80003800200 */
[----:B------:R-:W-:Y:S02]  /*3ec0*/  IMAD.IADD R21, R9, 0x1, -R18 ;  /* 0x0000000109157824 */ /* 0x000fe400078e0a12 */
[----:B------:R-:W-:Y:S02]  /*3ed0*/  VIADD R18, R8, 0xffffff81 ;  /* 0xffffff8108127836 */ /* 0x000fe40000000000 */
[----:B------:R-:W0:Y:S01]  /*3ee0*/  MUFU.RCP R20, R21 ;  /* 0x0000001500147308 */ /* 0x000e220000001000 */
[----:B------:R-:W-:Y:S01]  /*3ef0*/  FADD.FTZ R9, -R21, -RZ ;  /* 0x800000ff15097221 */ /* 0x000fe20000010100 */
[C---:B------:R-:W-:Y:S01]  /*3f00*/  IMAD R8, R18.reuse, -0x800000, R19 ;  /* 0xff80000012087824 */ /* 0x040fe200078e0213 */
[----:B------:R-:W-:-:S05]  /*3f10*/  IADD3 R18, PT, PT, R18, 0x7f, -R11 ;  /* 0x0000007f12127810 */ /* 0x000fca0007ffe80b */
[----:B------:R-:W-:Y:S02]  /*3f20*/  IMAD.IADD R18, R18, 0x1, R17 ;  /* 0x0000000112127824 */ /* 0x000fe400078e0211 */
[----:B0-----:R-:W-:-:S04]  /*3f30*/  FFMA R23, R20, R9, 1 ;  /* 0x3f80000014177423 */ /* 0x001fc80000000009 */
[----:B------:R-:W-:-:S04]  /*3f40*/  FFMA R19, R20, R23, R20 ;  /* 0x0000001714137223 */ /* 0x000fc80000000014 */
[----:B------:R-:W-:-:S04]  /*3f50*/  FFMA R20, R8, R19, RZ ;  /* 0x0000001308147223 */ /* 0x000fc800000000ff */
[----:B------:R-:W-:-:S04]  /*3f60*/  FFMA R22, R9, R20, R8 ;  /* 0x0000001409167223 */ /* 0x000fc80000000008 */
[----:B------:R-:W-:-:S04]  /*3f70*/  FFMA R20, R19, R22, R20 ;  /* 0x0000001613147223 */ /* 0x000fc80000000014 */
[----:B------:R-:W-:-:S04]  /*3f80*/  FFMA R9, R9, R20, R8 ;  /* 0x0000001409097223 */ /* 0x000fc80000000008 */
[----:B------:R-:W-:-:S05]  /*3f90*/  FFMA R8, R19, R9, R20 ;  /* 0x0000000913087223 */ /* 0x000fca0000000014 */
[----:B------:R-:W-:-:S04]  /*3fa0*/  SHF.R.U32.HI R11, RZ, 0x17, R8 ;  /* 0x00000017ff0b7819 */ /* 0x000fc80000011608 */
[----:B------:R-:W-:-:S04]  /*3fb0*/  LOP3.LUT R11, R11, 0xff, RZ, 0xc0, !PT ;  /* 0x000000ff0b0b7812 */ /* 0x000fc800078ec0ff */
[----:B------:R-:W-:-:S05]  /*3fc0*/  IADD3 R11, PT, PT, R11, R18, RZ ;  /* 0x000000120b0b7210 */ /* 0x000fca0007ffe0ff */
[----:B------:R-:W-:-:S05]  /*3fd0*/  VIADD R17, R11, 0xffffffff ;  /* 0xffffffff0b117836 */ /* 0x000fca0000000000 */
[----:B------:R-:W-:-:S13]  /*3fe0*/  ISETP.GE.U32.AND P0, PT, R17, 0xfe, PT ;  /* 0x000000fe1100780c */ /* 0x000fda0003f06070 */
[----:B------:R-:W-:Y:S05]  /*3ff0*/  @!P0 BRA `(.L_x_39) ;  /* 0x0000000000808947 */ /* 0x000fea0003800000 */
[----:B------:R-:W-:-:S13]  /*4000*/  ISETP.GT.AND P0, PT, R11, 0xfe, PT ;  /* 0x000000fe0b00780c */ /* 0x000fda0003f04270 */
[----:B------:R-:W-:Y:S05]  /*4010*/  @P0 BRA `(.L_x_40) ;  /* 0x00000000006c0947 */ /* 0x000fea0003800000 */
[----:B------:R-:W-:-:S13]  /*4020*/  ISETP.GE.AND P0, PT, R11, 0x1, PT ;  /* 0x000000010b00780c */ /* 0x000fda0003f06270 */
[----:B------:R-:W-:Y:S05]  /*4030*/  @P0 BRA `(.L_x_41) ;  /* 0x0000000000740947 */ /* 0x000fea0003800000 */
[----:B------:R-:W-:Y:S02]  /*4040*/  ISETP.GE.AND P0, PT, R11, -0x18, PT ;  /* 0xffffffe80b00780c */ /* 0x000fe40003f06270 */
[----:B------:R-:W-:-:S11]  /*4050*/  LOP3.LUT R8, R8, 0x80000000, RZ, 0xc0, !PT ;  /* 0x8000000008087812 */ /* 0x000fd600078ec0ff */
[----:B------:R-:W-:Y:S05]  /*4060*/  @!P0 BRA `(.L_x_41) ;  /* 0x0000000000688947 */ /* 0x000fea0003800000 */
[-CC-:B------:R-:W-:Y:S01]  /*4070*/  FFMA.RZ R17, R19, R9.reuse, R20.reuse ;  /* 0x0000000913117223 */ /* 0x180fe2000000c014 */
[C---:B------:R-:W-:Y:S02]  /*4080*/  ISETP.NE.AND P2, PT, R11.reuse, RZ, PT ;  /* 0x000000ff0b00720c */ /* 0x040fe40003f45270 */
[----:B------:R-:W-:Y:S02]  /*4090*/  ISETP.NE.AND P1, PT, R11, RZ, PT ;  /* 0x000000ff0b00720c */ /* 0x000fe40003f25270 */
[----:B------:R-:W-:Y:S01]  /*40a0*/  LOP3.LUT R18, R17, 0x7fffff, RZ, 0xc0, !PT ;  /* 0x007fffff11127812 */ /* 0x000fe200078ec0ff */
[CCC-:B------:R-:W-:Y:S01]  /*40b0*/  FFMA.RP R17, R19.reuse, R9.reuse, R20.reuse ;  /* 0x0000000913117223 */ /* 0x1c0fe20000008014 */
[----:B------:R-:W-:Y:S01]  /*40c0*/  FFMA.RM R20, R19, R9, R20 ;  /* 0x0000000913147223 */ /* 0x000fe20000004014 */
[----:B------:R-:W-:Y:S01]  /*40d0*/  VIADD R9, R11, 0x20 ;  /* 0x000000200b097836 */ /* 0x000fe20000000000 */
[----:B------:R-:W-:Y:S01]  /*40e0*/  LOP3.LUT R18, R18, 0x800000, RZ, 0xfc, !PT ;  /* 0x0080000012127812 */ /* 0x000fe200078efcff */
[----:B------:R-:W-:-:S02]  /*40f0*/  IMAD.MOV R11, RZ, RZ, -R11 ;  /* 0x000000ffff0b7224 */ /* 0x000fc400078e0a0b */
[----:B------:R-:W-:Y:S02]  /*4100*/  FSETP.NEU.FTZ.AND P0, PT, R17, R20, PT ;  /* 0x000000141100720b */ /* 0x000fe40003f1d000 */
[----:B------:R-:W-:Y:S02]  /*4110*/  SHF.L.U32 R9, R18, R9, RZ ;  /* 0x0000000912097219 */ /* 0x000fe400000006ff */
[----:B------:R-:W-:Y:S02]  /*4120*/  SEL R11, R11, RZ, P2 ;  /* 0x000000ff0b0b7207 */ /* 0x000fe40001000000 */
[----:B------:R-:W-:Y:S02]  /*4130*/  ISETP.NE.AND P1, PT, R9, RZ, P1 ;  /* 0x000000ff0900720c */ /* 0x000fe40000f25270 */
[----:B------:R-:W-:Y:S02]  /*4140*/  SHF.R.U32.HI R11, RZ, R11, R18 ;  /* 0x0000000bff0b7219 */ /* 0x000fe40000011612 */
[----:B------:R-:W-:-:S02]  /*4150*/  PLOP3.LUT P0, PT, P0, P1, PT, 0xf8, 0x8f ;  /* 0x00000000008f781c */ /* 0x000fc40000703f70 */
[----:B------:R-:W-:Y:S02]  /*4160*/  SHF.R.U32.HI R18, RZ, 0x1, R11 ;  /* 0x00000001ff127819 */ /* 0x000fe4000001160b */
[----:B------:R-:W-:-:S04]  /*4170*/  SEL R9, RZ, 0x1, !P0 ;  /* 0x00000001ff097807 */ /* 0x000fc80004000000 */
[----:B------:R-:W-:-:S04]  /*4180*/  LOP3.LUT R20, R9, 0x1, R18, 0xf8, !PT ;  /* 0x0000000109147812 */ /* 0x000fc800078ef812 */
[----:B------:R-:W-:-:S04]  /*4190*/  LOP3.LUT R11, R20, R11, RZ, 0xc0, !PT ;  /* 0x0000000b140b7212 */ /* 0x000fc800078ec0ff */
[----:B------:R-:W-:-:S04]  /*41a0*/  IADD3 R11, PT, PT, R18, R11, RZ ;  /* 0x0000000b120b7210 */ /* 0x000fc80007ffe0ff */
[----:B------:R-:W-:Y:S01]  /*41b0*/  LOP3.LUT R8, R11, R8, RZ, 0xfc, !PT ;  /* 0x000000080b087212 */ /* 0x000fe200078efcff */
[----:B------:R-:W-:Y:S06]  /*41c0*/  BRA `(.L_x_41) ;  /* 0x0000000000107947 */ /* 0x000fec0003800000 */
.L_x_40:
[----:B------:R-:W-:-:S04]  /*41d0*/  LOP3.LUT R8, R8, 0x80000000, RZ, 0xc0, !PT ;  /* 0x8000000008087812 */ /* 0x000fc800078ec0ff */
[----:B------:R-:W-:Y:S01]  /*41e0*/  LOP3.LUT R8, R8, 0x7f800000, RZ, 0xfc, !PT ;  /* 0x7f80000008087812 */ /* 0x000fe200078efcff */
[----:B------:R-:W-:Y:S06]  /*41f0*/  BRA `(.L_x_41) ;  /* 0x0000000000047947 */ /* 0x000fec0003800000 */
.L_x_39:
[----:B------:R-:W-:-:S07]  /*4200*/  IMAD R8, R18, 0x800000, R8 ;  /* 0x0080000012087824 */ /* 0x000fce00078e0208 */
.L_x_41:
[----:B------:R-:W-:Y:S05]  /*4210*/  BSYNC.RECONVERGENT B2 ;  /* 0x0000000000027941 */ /* 0x000fea0003800200 */
.L_x_38:
[----:B------:R-:W-:Y:S05]  /*4220*/  BRA `(.L_x_42) ;  /* 0x0000000000207947 */ /* 0x000fea0003800000 */
.L_x_37:
[----:B------:R-:W-:-:S04]  /*4230*/  LOP3.LUT R8, R9, 0x80000000, R19, 0x48, !PT ;  /* 0x8000000009087812 */ /* 0x000fc800078e4813 */
[----:B------:R-:W-:Y:S01]  /*4240*/  LOP3.LUT R8, R8, 0x7f800000, RZ, 0xfc, !PT ;  /* 0x7f80000008087812 */ /* 0x000fe200078efcff */
[----:B------:R-:W-:Y:S06]  /*4250*/  BRA `(.L_x_42) ;  /* 0x0000000000147947 */ /* 0x000fec0003800000 */
.L_x_36:
[----:B------:R-:W-:Y:S01]  /*4260*/  LOP3.LUT R8, R9, 0x80000000, R19, 0x48, !PT ;  /* 0x8000000009087812 */ /* 0x000fe200078e4813 */
[----:B------:R-:W-:Y:S06]  /*4270*/  BRA `(.L_x_42) ;  /* 0x00000000000c7947 */ /* 0x000fec0003800000 */
.L_x_35:
[----:B------:R-:W0:Y:S01]  /*4280*/  MUFU.RSQ R8, -QNAN ;  /* 0xffc0000000087908 */ /* 0x000e220000001400 */
[----:B------:R-:W-:Y:S05]  /*4290*/  BRA `(.L_x_42) ;  /* 0x0000000000047947 */ /* 0x000fea0003800000 */
.L_x_34:
[----:B------:R-:W-:-:S07]  /*42a0*/  FADD.FTZ R8, R18, R9 ;  /* 0x0000000912087221 */ /* 0x000fce0000010000 */
.L_x_42:
[----:B------:R-:W-:Y:S05]  /*42b0*/  BSYNC.RECONVERGENT B1 ;  /* 0x0000000000017941 */ /* 0x000fea0003800200 */
.L_x_32:
[----:B------:R-:W-:-:S04]  /*42c0*/  IMAD.MOV.U32 R11, RZ, RZ, 0x0 ;  /* 0x00000000ff0b7424 */ /* 0x000fc800078e00ff */
[----:B0-----:R-:W-:Y:S05]  /*42d0*/  RET.REL.NODEC R10 `(applyKernels) ;  /* 0xffffffbc0a487950 */ /* 0x001fea0003c3ffff */
.L_x_43:
[----:B------:R-:W-:-:S00]  /*42e0*/  BRA `(.L_x_43) ;  /* 0xfffffffc00fc7947 */ /* 0x000fc0000383ffff */
[----:B------:R-:W-:-:S00]  /*42f0*/  NOP ;  /* 0x0000000000007918 */ /* 0x000fc00000000000 */
        /* <DEDUP_REMOVED lines=8> */
.L_x_46:


//--------------------- .nv.global.init           --------------------------
	.section	.nv.global.init,"aw",@progbits
	.align	4
.nv.global.init:
	.type		__cudart_i2opi_f,@object
	.size		__cudart_i2opi_f,(.L_0 - __cudart_i2opi_f)
__cudart_i2opi_f:
        /*0000*/ 	.byte	0x41, 0x90, 0x43, 0x3c, 0x99, 0x95, 0x62, 0xdb, 0xc0, 0xdd, 0x34, 0xf5, 0xd1, 0x57, 0x27, 0xfc
        /*0010*/ 	.byte	0x29, 0x15, 0x44, 0x4e, 0x6e, 0x83, 0xf9, 0xa2
.L_0:


//--------------------- .nv.shared.reserved.0     --------------------------
	.section	.nv.shared.reserved.0,"aw",@nobits
	.weak		__nv_reservedSMEM_offset_0_alias
	.size		__nv_reservedSMEM_offset_0_alias, 0, 64
	.other		__nv_reservedSMEM_offset_0_alias,@"STO_CUDA_RESERVED_SHARED STV_DEFAULT"
__nv_reservedSMEM_offset_0_alias:
	.zero		0
	.zero		64


//--------------------- .nv.constant0.applyKernels --------------------------
	.section	.nv.constant0.applyKernels,"a",@progbits
	.sectionflags	@""
	.align	4
.nv.constant0.applyKernels:
	.zero		988


//--------------------- SYMBOLS --------------------------

	.type		.nv.reservedSmem.offset0,@object
	.size		.nv.reservedSmem.offset0,0x4
